	.target	sm_80

	.elftype	@"ET_EXEC"


//--------------------- .note.nv.tkinfo           --------------------------
	.section	.note.nv.tkinfo,"",@"SHT_NOTE"
	.sectionflags	@"SHF_NOTE_NV_TKINFO"
	.tkinfo
        /*0018*/ 	.word	0x00000002
        /*0030*/ 	.string	""
        /*0030*/ 	.string	"ptxas"
        /*0030*/ 	.string	"Cuda compilation tools, release 13.0, V13.0.88"
        /*0030*/ 	.string	"Build cuda_13.0.r13.0/compiler.36424714_0"
        /*0030*/ 	.string	"-v  -suppress-debug-info  -lineinfo  -arch sm_80 "



//--------------------- .note.nv.cuinfo           --------------------------
	.section	.note.nv.cuinfo,"",@"SHT_NOTE"
	.sectionflags	@"SHF_NOTE_NV_CUINFO"
        /*0018*/ 	.short	0x0002
        /*001a*/ 	.short	0x0050
        /*001c*/ 	.short	0x0082
	.zero		2


//--------------------- .nv.info                  --------------------------
	.section	.nv.info,"",@"SHT_CUDA_INFO"
	.align	4


	//----- nvinfo : EIATTR_REGCOUNT
	.align		4
        /*0000*/ 	.byte	0x04, 0x2f
        /*0002*/ 	.short	(.L_1 - .L_0)
	.align		4
.L_0:
        /*0004*/ 	.word	index@(matmul_kernel)
        /*0008*/ 	.word	0x000000ff


	//----- nvinfo : EIATTR_FRAME_SIZE
	.align		4
.L_1:
        /*000c*/ 	.byte	0x04, 0x11
        /*000e*/ 	.short	(.L_3 - .L_2)
	.align		4
.L_2:
        /*0010*/ 	.word	index@(matmul_kernel)
        /*0014*/ 	.word	0x00000000


	//----- nvinfo : EIATTR_MIN_STACK_SIZE
	.align		4
.L_3:
        /*0018*/ 	.byte	0x04, 0x12
        /*001a*/ 	.short	(.L_5 - .L_4)
	.align		4
.L_4:
        /*001c*/ 	.word	index@(matmul_kernel)
        /*0020*/ 	.word	0x00000000
.L_5:


//--------------------- .nv.info.matmul_kernel    --------------------------
	.section	.nv.info.matmul_kernel,"",@"SHT_CUDA_INFO"
	.sectionflags	@""
	.align	4


	//----- nvinfo : EIATTR_CUDA_API_VERSION
	.align		4
        /*0000*/ 	.byte	0x04, 0x37
        /*0002*/ 	.short	(.L_7 - .L_6)
.L_6:
        /*0004*/ 	.word	0x00000082


	//----- nvinfo : EIATTR_SW2861232_WAR
	.align		4
.L_7:
        /*0008*/ 	.byte	0x01, 0x35
	.zero		2


	//----- nvinfo : EIATTR_PARAM_CBANK
	.align		4
        /*000c*/ 	.byte	0x04, 0x0a
        /*000e*/ 	.short	(.L_9 - .L_8)
	.align		4
.L_8:
        /*0010*/ 	.word	index@(.nv.constant0.matmul_kernel)
        /*0014*/ 	.short	0x0160
        /*0016*/ 	.short	0x0050


	//----- nvinfo : EIATTR_CBANK_PARAM_SIZE
	.align		4
.L_9:
        /*0018*/ 	.byte	0x03, 0x19
        /*001a*/ 	.short	0x0050


	//----- nvinfo : EIATTR_KPARAM_INFO
	.align		4
        /*001c*/ 	.byte	0x04, 0x17
        /*001e*/ 	.short	(.L_11 - .L_10)
.L_10:
        /*0020*/ 	.word	0x00000000
        /*0024*/ 	.short	0x000d
        /*0026*/ 	.short	0x0048
        /*0028*/ 	.byte	0x00, 0xf4, 0x21, 0x00


	//----- nvinfo : EIATTR_KPARAM_INFO
	.align		4
.L_11:
        /*002c*/ 	.byte	0x04, 0x17
        /*002e*/ 	.short	(.L_13 - .L_12)
.L_12:
        /*0030*/ 	.word	0x00000000
        /*0034*/ 	.short	0x000c
        /*0036*/ 	.short	0x0040
        /*0038*/ 	.byte	0x00, 0xf4, 0x21, 0x00


	//----- nvinfo : EIATTR_KPARAM_INFO
	.align		4
.L_13:
        /*003c*/ 	.byte	0x04, 0x17
        /*003e*/ 	.short	(.L_15 - .L_14)
.L_14:
        /*0040*/ 	.word	0x00000000
        /*0044*/ 	.short	0x000b
        /*0046*/ 	.short	0x0038
        /*0048*/ 	.byte	0x00, 0xf0, 0x11, 0x00


	//----- nvinfo : EIATTR_KPARAM_INFO
	.align		4
.L_15:
        /*004c*/ 	.byte	0x04, 0x17
        /*004e*/ 	.short	(.L_17 - .L_16)
.L_16:
        /*0050*/ 	.word	0x00000000
        /*0054*/ 	.short	0x000a
        /*0056*/ 	.short	0x0034
        /*0058*/ 	.byte	0x00, 0xf0, 0x11, 0x00


	//----- nvinfo : EIATTR_KPARAM_INFO
	.align		4
.L_17:
        /*005c*/ 	.byte	0x04, 0x17
        /*005e*/ 	.short	(.L_19 - .L_18)
.L_18:
        /*0060*/ 	.word	0x00000000
        /*0064*/ 	.short	0x0009
        /*0066*/ 	.short	0x0030
        /*0068*/ 	.byte	0x00, 0xf0, 0x11, 0x00


	//----- nvinfo : EIATTR_KPARAM_INFO
	.align		4
.L_19:
        /*006c*/ 	.byte	0x04, 0x17
        /*006e*/ 	.short	(.L_21 - .L_20)
.L_20:
        /*0070*/ 	.word	0x00000000
        /*0074*/ 	.short	0x0008
        /*0076*/ 	.short	0x002c
        /*0078*/ 	.byte	0x00, 0xf0, 0x11, 0x00


	//----- nvinfo : EIATTR_KPARAM_INFO
	.align		4
.L_21:
        /*007c*/ 	.byte	0x04, 0x17
        /*007e*/ 	.short	(.L_23 - .L_22)
.L_22:
        /*0080*/ 	.word	0x00000000
        /*0084*/ 	.short	0x0007
        /*0086*/ 	.short	0x0028
        /*0088*/ 	.byte	0x00, 0xf0, 0x11, 0x00


	//----- nvinfo : EIATTR_KPARAM_INFO
	.align		4
.L_23:
        /*008c*/ 	.byte	0x04, 0x17
        /*008e*/ 	.short	(.L_25 - .L_24)
.L_24:
        /*0090*/ 	.word	0x00000000
        /*0094*/ 	.short	0x0006
        /*0096*/ 	.short	0x0024
        /*0098*/ 	.byte	0x00, 0xf0, 0x11, 0x00


	//----- nvinfo : EIATTR_KPARAM_INFO
	.align		4
.L_25:
        /*009c*/ 	.byte	0x04, 0x17
        /*009e*/ 	.short	(.L_27 - .L_26)
.L_26:
        /*00a0*/ 	.word	0x00000000
        /*00a4*/ 	.short	0x0005
        /*00a6*/ 	.short	0x0020
        /*00a8*/ 	.byte	0x00, 0xf0, 0x11, 0x00


	//----- nvinfo : EIATTR_KPARAM_INFO
	.align		4
.L_27:
        /*00ac*/ 	.byte	0x04, 0x17
        /*00ae*/ 	.short	(.L_29 - .L_28)
.L_28:
        /*00b0*/ 	.word	0x00000000
        /*00b4*/ 	.short	0x0004
        /*00b6*/ 	.short	0x001c
        /*00b8*/ 	.byte	0x00, 0xf0, 0x11, 0x00


	//----- nvinfo : EIATTR_KPARAM_INFO
	.align		4
.L_29:
        /*00bc*/ 	.byte	0x04, 0x17
        /*00be*/ 	.short	(.L_31 - .L_30)
.L_30:
        /*00c0*/ 	.word	0x00000000
        /*00c4*/ 	.short	0x0003
        /*00c6*/ 	.short	0x0018
        /*00c8*/ 	.byte	0x00, 0xf0, 0x11, 0x00


	//----- nvinfo : EIATTR_KPARAM_INFO
	.align		4
.L_31:
        /*00cc*/ 	.byte	0x04, 0x17
        /*00ce*/ 	.short	(.L_33 - .L_32)
.L_32:
        /*00d0*/ 	.word	0x00000000
        /*00d4*/ 	.short	0x0002
        /*00d6*/ 	.short	0x0010
        /*00d8*/ 	.byte	0x00, 0xf4, 0x21, 0x00


	//----- nvinfo : EIATTR_KPARAM_INFO
	.align		4
.L_33:
        /*00dc*/ 	.byte	0x04, 0x17
        /*00de*/ 	.short	(.L_35 - .L_34)
.L_34:
        /*00e0*/ 	.word	0x00000000
        /*00e4*/ 	.short	0x0001
        /*00e6*/ 	.short	0x0008
        /*00e8*/ 	.byte	0x00, 0xf4, 0x21, 0x00


	//----- nvinfo : EIATTR_KPARAM_INFO
	.align		4
.L_35:
        /*00ec*/ 	.byte	0x04, 0x17
        /*00ee*/ 	.short	(.L_37 - .L_36)
.L_36:
        /*00f0*/ 	.word	0x00000000
        /*00f4*/ 	.short	0x0000
        /*00f6*/ 	.short	0x0000
        /*00f8*/ 	.byte	0x00, 0xf4, 0x21, 0x00


	//----- nvinfo : EIATTR_MAXREG_COUNT
	.align		4
.L_37:
        /*00fc*/ 	.byte	0x03, 0x1b
        /*00fe*/ 	.short	0x00ff


	//----- nvinfo : EIATTR_NUM_BARRIERS
	.align		4
        /*0100*/ 	.byte	0x02, 0x4c
        /*0102*/ 	.byte	0x01
	.zero		1


	//----- nvinfo : EIATTR_MERCURY_ISA_VERSION
	.align		4
        /*0104*/ 	.byte	0x03, 0x5f
        /*0106*/ 	.short	0x0000


	//----- nvinfo : EIATTR_EXIT_INSTR_OFFSETS
	.align		4
        /*0108*/ 	.byte	0x04, 0x1c
        /*010a*/ 	.short	(.L_39 - .L_38)


	//   ....[0]....
.L_38:
        /*010c*/ 	.word	0x00007720


	//   ....[1]....
        /*0110*/ 	.word	0x00007750


	//----- nvinfo : EIATTR_REQNTID
	.align		4
.L_39:
        /*0114*/ 	.byte	0x04, 0x10
        /*0116*/ 	.short	(.L_41 - .L_40)
.L_40:
        /*0118*/ 	.word	0x00000040
        /*011c*/ 	.word	0x00000001
        /*0120*/ 	.word	0x00000001
.L_41:


//--------------------- .nv.callgraph             --------------------------
	.section	.nv.callgraph,"",@"SHT_CUDA_CALLGRAPH"
	.align	4
	.sectionentsize	8
	.align		4
        /*0000*/ 	.word	0x00000000
	.align		4
        /*0004*/ 	.word	0xffffffff
	.align		4
        /*0008*/ 	.word	0x00000000
	.align		4
        /*000c*/ 	.word	0xfffffffe
	.align		4
        /*0010*/ 	.word	0x00000000
	.align		4
        /*0014*/ 	.word	0xfffffffd
	.align		4
        /*0018*/ 	.word	0x00000000
	.align		4
        /*001c*/ 	.word	0xfffffffc


//--------------------- .nv.rel.action            --------------------------
	.section	.nv.rel.action,"",@"SHT_CUDA_RELOCINFO"
	.align	8
	.sectionentsize	8
        /*0000*/ 	.byte	0x73, 0x00, 0x00, 0x00, 0x00, 0x00, 0x00, 0x00, 0x00, 0x00, 0x00, 0x11, 0x25, 0x00, 0x05, 0x36


//--------------------- .nv.constant0.matmul_kernel --------------------------
	.section	.nv.constant0.matmul_kernel,"a",@progbits
	.sectionflags	@""
	.align	4
.nv.constant0.matmul_kernel:
	.zero		432


//--------------------- .text.matmul_kernel       --------------------------
	.section	.text.matmul_kernel,"ax",@progbits
	.sectioninfo	@"SHI_REGISTERS=255"
	.align	128
        .global         matmul_kernel
        .type           matmul_kernel,@function
        .size           matmul_kernel,(.L_x_5 - matmul_kernel)
        .other          matmul_kernel,@"STO_CUDA_ENTRY STV_DEFAULT"
matmul_kernel:
.text.matmul_kernel:
[----:B------:R-:W-:Y:S02]  /*0000*/  IMAD.MOV.U32 R1, RZ, RZ, c[0x0][0x28] ;  /* 0x00000a00ff017624 */ /* 0x000fe400078e00ff */
[----:B------:R-:W-:Y:S01]  /*0010*/  IMAD.MOV.U32 R0, RZ, RZ, c[0x0][0x17c] ;  /* 0x00005f00ff007624 */ /* 0x000fe200078e00ff */
[----:B------:R-:W0:Y:S01]  /*0020*/  S2R R5, SR_CTAID.X ;  /* 0x0000000000057919 */ /* 0x000e220000002500 */
[----:B------:R-:W-:Y:S01]  /*0030*/  IMAD.MOV.U32 R223, RZ, RZ, c[0x0][0x180] ;  /* 0x00006000ffdf7624 */ /* 0x000fe200078e00ff */
[----:B------:R-:W-:Y:S02]  /*0040*/  ULDC UR5, c[0x0][0x180] ;  /* 0x0000600000057ab9 */ /* 0x000fe40000000800 */
[----:B------:R-:W-:Y:S01]  /*0050*/  IADD3 R0, R0, 0x7f, RZ ;  /* 0x0000007f00007810 */ /* 0x000fe20007ffe0ff */
[----:B------:R-:W1:Y:S01]  /*0060*/  S2R R14, SR_TID.X ;  /* 0x00000000000e7919 */ /* 0x000e620000002100 */
[----:B------:R-:W-:Y:S01]  /*0070*/  IADD3 R223, R223, 0x1f, RZ ;  /* 0x0000001fdfdf7810 */ /* 0x000fe20007ffe0ff */
[----:B------:R-:W-:Y:S01]  /*0080*/  ULDC.64 UR6, c[0x0][0x118] ;  /* 0x0000460000067ab9 */ /* 0x000fe20000000a00 */
[----:B------:R-:W-:-:S04]  /*0090*/  SHF.R.S32.HI R3, RZ, 0x1f, R0 ;  /* 0x0000001fff037819 */ /* 0x000fc80000011400 */
[----:B------:R-:W-:-:S04]  /*00a0*/  LEA.HI R3, R3, R0, RZ, 0x7 ;  /* 0x0000000003037211 */ /* 0x000fc800078f38ff */
[----:B------:R-:W-:-:S05]  /*00b0*/  SHF.R.S32.HI R3, RZ, 0x7, R3 ;  /* 0x00000007ff037819 */ /* 0x000fca0000011403 */
[----:B------:R-:W-:Y:S01]  /*00c0*/  IMAD.SHL.U32 R4, R3, 0x8, RZ ;  /* 0x0000000803047824 */ /* 0x000fe200078e00ff */
[----:B0-----:R-:W-:-:S04]  /*00d0*/  IABS R8, R5 ;  /* 0x0000000500087213 */ /* 0x001fc80000000000 */
[-C--:B------:R-:W-:Y:S02]  /*00e0*/  IABS R7, R4.reuse ;  /* 0x0000000400077213 */ /* 0x080fe40000000000 */
[----:B------:R-:W-:Y:S02]  /*00f0*/  IABS R10, R4 ;  /* 0x00000004000a7213 */ /* 0x000fe40000000000 */
[----:B------:R-:W0:Y:S01]  /*0100*/  I2F.RP R0, R7 ;  /* 0x0000000700007306 */ /* 0x000e220000209400 */
[----:B-1----:R-:W-:Y:S02]  /*0110*/  SHF.R.U32.HI R232, RZ, 0x4, R14 ;  /* 0x00000004ffe87819 */ /* 0x002fe4000001160e */
[----:B------:R-:W-:Y:S02]  /*0120*/  LOP3.LUT R224, R14, 0x1f, RZ, 0xc0, !PT ;  /* 0x0000001f0ee07812 */ /* 0x000fe400078ec0ff */
[----:B------:R-:W-:-:S04]  /*0130*/  SGXT.U32 R232, R232, 0x2 ;  /* 0x00000002e8e8781a */ /* 0x000fc80000000000 */
[C---:B------:R-:W-:Y:S02]  /*0140*/  LOP3.LUT R231, R232.reuse, 0x4, RZ, 0xfc, !PT ;  /* 0x00000004e8e77812 */ /* 0x040fe400078efcff */
[C---:B------:R-:W-:Y:S02]  /*0150*/  LOP3.LUT R230, R232.reuse, 0x8, RZ, 0xfc, !PT ;  /* 0x00000008e8e67812 */ /* 0x040fe400078efcff */
[C---:B------:R-:W-:Y:S02]  /*0160*/  LOP3.LUT R229, R232.reuse, 0xc, RZ, 0xfc, !PT ;  /* 0x0000000ce8e57812 */ /* 0x040fe400078efcff */
[C---:B------:R-:W-:Y:S01]  /*0170*/  LOP3.LUT R228, R232.reuse, 0x10, RZ, 0xfc, !PT ;  /* 0x00000010e8e47812 */ /* 0x040fe200078efcff */
[----:B0-----:R-:W0:Y:S01]  /*0180*/  MUFU.RCP R0, R0 ;  /* 0x0000000000007308 */ /* 0x001e220000001000 */
[C---:B------:R-:W-:Y:S02]  /*0190*/  LOP3.LUT R227, R232.reuse, 0x14, RZ, 0xfc, !PT ;  /* 0x00000014e8e37812 */ /* 0x040fe400078efcff */
[----:B------:R-:W-:-:S02]  /*01a0*/  LOP3.LUT R226, R232, 0x18, RZ, 0xfc, !PT ;  /* 0x00000018e8e27812 */ /* 0x000fc400078efcff */
[----:B------:R-:W-:Y:S02]  /*01b0*/  LOP3.LUT R225, R232, 0x1c, RZ, 0xfc, !PT ;  /* 0x0000001ce8e17812 */ /* 0x000fe400078efcff */
[----:B0-----:R-:W-:Y:S01]  /*01c0*/  IADD3 R2, R0, 0xffffffe, RZ ;  /* 0x0ffffffe00027810 */ /* 0x001fe20007ffe0ff */
[----:B------:R-:W-:-:S03]  /*01d0*/  IMAD.MOV R0, RZ, RZ, -R10 ;  /* 0x000000ffff007224 */ /* 0x000fc600078e0a0a */
[----:B------:R0:W1:Y:S02]  /*01e0*/  F2I.FTZ.U32.TRUNC.NTZ R3, R2 ;  /* 0x0000000200037305 */ /* 0x000064000021f000 */
[----:B0-----:R-:W-:Y:S02]  /*01f0*/  IMAD.MOV.U32 R2, RZ, RZ, RZ ;  /* 0x000000ffff027224 */ /* 0x001fe400078e00ff */
[----:B-1----:R-:W-:-:S04]  /*0200*/  IMAD.MOV R6, RZ, RZ, -R3 ;  /* 0x000000ffff067224 */ /* 0x002fc800078e0a03 */
[----:B------:R-:W-:Y:S02]  /*0210*/  IMAD R9, R6, R7, RZ ;  /* 0x0000000706097224 */ /* 0x000fe400078e02ff */
[----:B------:R-:W-:Y:S02]  /*0220*/  IMAD.MOV.U32 R6, RZ, RZ, R8 ;  /* 0x000000ffff067224 */ /* 0x000fe400078e0008 */
[----:B------:R-:W-:-:S06]  /*0230*/  IMAD.HI.U32 R3, R3, R9, R2 ;  /* 0x0000000903037227 */ /* 0x000fcc00078e0002 */
[----:B------:R-:W-:-:S04]  /*0240*/  IMAD.HI.U32 R3, R3, R6, RZ ;  /* 0x0000000603037227 */ /* 0x000fc800078e00ff */
[----:B------:R-:W-:-:S05]  /*0250*/  IMAD R0, R3, R0, R6 ;  /* 0x0000000003007224 */ /* 0x000fca00078e0206 */
[----:B------:R-:W-:-:S13]  /*0260*/  ISETP.GT.U32.AND P1, PT, R7, R0, PT ;  /* 0x000000000700720c */ /* 0x000fda0003f24070 */
[----:B------:R-:W-:Y:S01]  /*0270*/  @!P1 IMAD.IADD R0, R0, 0x1, -R7 ;  /* 0x0000000100009824 */ /* 0x000fe200078e0a07 */
[----:B------:R-:W-:Y:S02]  /*0280*/  @!P1 IADD3 R3, R3, 0x1, RZ ;  /* 0x0000000103039810 */ /* 0x000fe40007ffe0ff */
[----:B------:R-:W-:Y:S02]  /*0290*/  ISETP.NE.AND P1, PT, R4, RZ, PT ;  /* 0x000000ff0400720c */ /* 0x000fe40003f25270 */
[----:B------:R-:W-:Y:S02]  /*02a0*/  ISETP.GE.U32.AND P0, PT, R0, R7, PT ;  /* 0x000000070000720c */ /* 0x000fe40003f06070 */
[----:B------:R-:W-:-:S04]  /*02b0*/  LOP3.LUT R0, R5, R4, RZ, 0x3c, !PT ;  /* 0x0000000405007212 */ /* 0x000fc800078e3cff */
[----:B------:R-:W-:Y:S01]  /*02c0*/  ISETP.GE.AND P2, PT, R0, RZ, PT ;  /* 0x000000ff0000720c */ /* 0x000fe20003f46270 */
[----:B------:R-:W-:-:S05]  /*02d0*/  IMAD.MOV.U32 R0, RZ, RZ, c[0x0][0x178] ;  /* 0x00005e00ff007624 */ /* 0x000fca00078e00ff */
[----:B------:R-:W-:Y:S02]  /*02e0*/  IADD3 R0, R0, 0xf, RZ ;  /* 0x0000000f00007810 */ /* 0x000fe40007ffe0ff */
[----:B------:R-:W-:-:S05]  /*02f0*/  @P0 IADD3 R3, R3, 0x1, RZ ;  /* 0x0000000103030810 */ /* 0x000fca0007ffe0ff */
[----:B------:R-:W-:Y:S01]  /*0300*/  IMAD.MOV.U32 R2, RZ, RZ, R3 ;  /* 0x000000ffff027224 */ /* 0x000fe200078e0003 */
[----:B------:R-:W-:-:S03]  /*0310*/  SHF.R.S32.HI R3, RZ, 0x1f, R0 ;  /* 0x0000001fff037819 */ /* 0x000fc60000011400 */
[----:B------:R-:W-:Y:S01]  /*0320*/  @!P2 IMAD.MOV R2, RZ, RZ, -R2 ;  /* 0x000000ffff02a224 */ /* 0x000fe200078e0a02 */
[----:B------:R-:W-:Y:S02]  /*0330*/  @!P1 LOP3.LUT R2, RZ, R4, RZ, 0x33, !PT ;  /* 0x00000004ff029212 */ /* 0x000fe400078e33ff */
[----:B------:R-:W-:-:S03]  /*0340*/  LEA.HI R3, R3, R0, RZ, 0x4 ;  /* 0x0000000003037211 */ /* 0x000fc600078f20ff */
[----:B------:R-:W-:Y:S02]  /*0350*/  IMAD.SHL.U32 R6, R2, 0x8, RZ ;  /* 0x0000000802067824 */ /* 0x000fe400078e00ff */
[----:B------:R-:W-:-:S03]  /*0360*/  IMAD.MOV R2, RZ, RZ, -R2 ;  /* 0x000000ffff027224 */ /* 0x000fc600078e0a02 */
[----:B------:R-:W-:Y:S01]  /*0370*/  LEA.HI.SX32 R3, R3, -R6, 0x1c ;  /* 0x8000000603037211 */ /* 0x000fe200078fe2ff */
[----:B------:R-:W-:-:S03]  /*0380*/  IMAD R4, R4, R2, R5 ;  /* 0x0000000204047224 */ /* 0x000fc600078e0205 */
[----:B------:R-:W-:Y:S02]  /*0390*/  IMNMX R11, R3, 0x8, PT ;  /* 0x00000008030b7817 */ /* 0x000fe40003800200 */
[----:B------:R-:W-:Y:S02]  /*03a0*/  IABS R9, R4 ;  /* 0x0000000400097213 */ /* 0x000fe40000000000 */
[----:B------:R-:W-:-:S04]  /*03b0*/  IABS R7, R11 ;  /* 0x0000000b00077213 */ /* 0x000fc80000000000 */
[----:B------:R-:W0:Y:S08]  /*03c0*/  I2F.RP R0, R7 ;  /* 0x0000000700007306 */ /* 0x000e300000209400 */
[----:B0-----:R-:W0:Y:S02]  /*03d0*/  MUFU.RCP R0, R0 ;  /* 0x0000000000007308 */ /* 0x001e240000001000 */
[----:B0-----:R-:W-:-:S06]  /*03e0*/  IADD3 R3, R0, 0xffffffe, RZ ;  /* 0x0ffffffe00037810 */ /* 0x001fcc0007ffe0ff */
[----:B------:R-:W0:Y:S02]  /*03f0*/  F2I.FTZ.U32.TRUNC.NTZ R3, R3 ;  /* 0x0000000300037305 */ /* 0x000e24000021f000 */
[----:B0-----:R-:W-:-:S04]  /*0400*/  IMAD.MOV R8, RZ, RZ, -R3 ;  /* 0x000000ffff087224 */ /* 0x001fc800078e0a03 */
[----:B------:R-:W-:Y:S01]  /*0410*/  IMAD.MOV.U32 R2, RZ, RZ, R8 ;  /* 0x000000ffff027224 */ /* 0x000fe200078e0008 */
[----:B------:R-:W-:-:S03]  /*0420*/  IABS R8, R11 ;  /* 0x0000000b00087213 */ /* 0x000fc60000000000 */
[----:B------:R-:W-:Y:S02]  /*0430*/  IMAD R5, R2, R7, RZ ;  /* 0x0000000702057224 */ /* 0x000fe400078e02ff */
[----:B------:R-:W-:Y:S02]  /*0440*/  IMAD.MOV.U32 R2, RZ, RZ, RZ ;  /* 0x000000ffff027224 */ /* 0x000fe400078e00ff */
[----:B------:R-:W-:Y:S02]  /*0450*/  IMAD.MOV R0, RZ, RZ, -R8 ;  /* 0x000000ffff007224 */ /* 0x000fe400078e0a08 */
[----:B------:R-:W-:Y:S01]  /*0460*/  IMAD.HI.U32 R2, R3, R5, R2 ;  /* 0x0000000503027227 */ /* 0x000fe200078e0002 */
[C---:B------:R-:W-:Y:S02]  /*0470*/  LOP3.LUT R5, R14.reuse, 0x20, RZ, 0xc0, !PT ;  /* 0x000000200e057812 */ /* 0x040fe400078ec0ff */
[----:B------:R-:W-:Y:S02]  /*0480*/  LOP3.LUT R3, R14, 0xf, RZ, 0xc0, !PT ;  /* 0x0000000f0e037812 */ /* 0x000fe400078ec0ff */
[----:B------:R0:W1:Y:S01]  /*0490*/  R2UR UR4, R5 ;  /* 0x00000000050473c2 */ /* 0x00006200000e0000 */
        /* <DEDUP_REMOVED lines=8> */
[----:B------:R-:W-:-:S07]  /*0520*/  ISETP.GE.AND P2, PT, R0, RZ, PT ;  /* 0x000000ff0000720c */ /* 0x000fce0003f46270 */
[----:B------:R-:W-:Y:S02]  /*0530*/  @P0 IADD3 R2, R2, 0x1, RZ ;  /* 0x0000000102020810 */ /* 0x000fe40007ffe0ff */
[----:B------:R-:W-:-:S04]  /*0540*/  ISETP.GT.AND P0, PT, R223, 0x1f, PT ;  /* 0x0000001fdf00780c */ /* 0x000fc80003f04270 */
[----:B------:R-:W-:Y:S01]  /*0550*/  @!P2 IMAD.MOV R2, RZ, RZ, -R2 ;  /* 0x000000ffff02a224 */ /* 0x000fe200078e0a02 */
[----:B------:R-:W-:-:S05]  /*0560*/  @!P1 LOP3.LUT R2, RZ, R11, RZ, 0x33, !PT ;  /* 0x0000000bff029212 */ /* 0x000fca00078e33ff */
[----:B------:R-:W-:-:S04]  /*0570*/  IMAD.MOV R0, RZ, RZ, -R2 ;  /* 0x000000ffff007224 */ /* 0x000fc800078e0a02 */
[----:B------:R-:W-:Y:S02]  /*0580*/  IMAD R0, R11, R0, R4 ;  /* 0x000000000b007224 */ /* 0x000fe400078e0204 */
[----:B------:R-:W-:Y:S02]  /*0590*/  IMAD.SHL.U32 R11, R2, 0x80, RZ ;  /* 0x00000080020b7824 */ /* 0x000fe400078e00ff */
[----:B------:R-:W-:-:S04]  /*05a0*/  IMAD.IADD R0, R6, 0x1, R0 ;  /* 0x0000000106007824 */ /* 0x000fc800078e0200 */
[----:B------:R-:W-:Y:S01]  /*05b0*/  IMAD R12, R0, 0x10, R3 ;  /* 0x00000010000c7824 */ /* 0x000fe200078e0203 */
[----:B01----:R-:W-:Y:S05]  /*05c0*/  @P0 BRA `(.L_x_0) ;  /* 0x000000c000000947 */ /* 0x003fea0003800000 */
[----:B------:R-:W-:Y:S01]  /*05d0*/  IMAD.SHL.U32 R10, R14, 0x20, RZ ;  /* 0x000000200e0a7824 */ /* 0x000fe200078e00ff */
[----:B------:R-:W-:Y:S01]  /*05e0*/  CS2R R112, SRZ ;  /* 0x0000000000707805 */ /* 0x000fe2000001ff00 */
[----:B------:R-:W-:Y:S01]  /*05f0*/  CS2R R114, SRZ ;  /* 0x0000000000727805 */ /* 0x000fe2000001ff00 */
[----:B------:R-:W-:Y:S01]  /*0600*/  CS2R R20, SRZ ;  /* 0x0000000000147805 */ /* 0x000fe2000001ff00 */
[----:B------:R-:W-:Y:S01]  /*0610*/  CS2R R22, SRZ ;  /* 0x0000000000167805 */ /* 0x000fe2000001ff00 */
[----:B------:R-:W-:Y:S01]  /*0620*/  CS2R R16, SRZ ;  /* 0x0000000000107805 */ /* 0x000fe2000001ff00 */
[----:B------:R-:W-:Y:S01]  /*0630*/  CS2R R18, SRZ ;  /* 0x0000000000127805 */ /* 0x000fe2000001ff00 */
[----:B------:R-:W-:Y:S01]  /*0640*/  CS2R R4, SRZ ;  /* 0x0000000000047805 */ /* 0x000fe2000001ff00 */
[----:B------:R-:W-:Y:S01]  /*0650*/  CS2R R6, SRZ ;  /* 0x0000000000067805 */ /* 0x000fe2000001ff00 */
[----:B------:R-:W-:Y:S01]  /*0660*/  LOP3.LUT R10, R10, 0x60, RZ, 0xc0, !PT ;  /* 0x000000600a0a7812 */ /* 0x000fe200078ec0ff */
[----:B------:R-:W-:Y:S01]  /*0670*/  USHF.L.U32 UR4, UR4, 0x4, URZ ;  /* 0x0000000404047899 */ /* 0x000fe2000800063f */
[----:B------:R-:W-:Y:S05]  /*0680*/  BRA `(.L_x_1) ;  /* 0x0000622000007947 */ /* 0x000fea0003800000 */
.L_x_0:
[----:B------:R-:W-:Y:S01]  /*0690*/  IABS R0, c[0x0][0x17c] ;  /* 0x00005f0000007a13 */ /* 0x000fe20000000000 */
[----:B------:R-:W-:Y:S01]  /*06a0*/  IMAD.U32 R4, RZ, RZ, UR4 ;  /* 0x00000004ff047e24 */ /* 0x000fe2000f8e00ff */
[----:B------:R-:W-:Y:S01]  /*06b0*/  SHF.R.S32.HI R2, RZ, 0x1f, R223 ;  /* 0x0000001fff027819 */ /* 0x000fe200000114df */
[----:B------:R-:W-:Y:S01]  /*06c0*/  IMAD R222, R232, c[0x0][0x188], RZ ;  /* 0x00006200e8de7a24 */ /* 0x000fe200078e02ff */
[----:B------:R-:W0:Y:S01]  /*06d0*/  I2F.RP R5, R0 ;  /* 0x0000000000057306 */ /* 0x000e220000209400 */
[----:B------:R-:W-:Y:S01]  /*06e0*/  IABS R81, R12 ;  /* 0x0000000c00517213 */ /* 0x000fe20000000000 */
[----:B------:R-:W-:Y:S01]  /*06f0*/  CS2R R116, SRZ ;  /* 0x0000000000747805 */ /* 0x000fe2000001ff00 */
[----:B------:R-:W-:Y:S01]  /*0700*/  LEA.HI R7, R4, R11, RZ, 0x1b ;  /* 0x0000000b04077211 */ /* 0x000fe200078fd8ff */
[----:B------:R-:W-:Y:S01]  /*0710*/  CS2R R118, SRZ ;  /* 0x0000000000767805 */ /* 0x000fe2000001ff00 */
[----:B------:R-:W-:Y:S01]  /*0720*/  LEA.HI R223, R2, R223, RZ, 0x5 ;  /* 0x000000df02df7211 */ /* 0x000fe200078f28ff */
[----:B------:R-:W-:Y:S01]  /*0730*/  IMAD.MOV.U32 R2, RZ, RZ, RZ ;  /* 0x000000ffff027224 */ /* 0x000fe200078e00ff */
[C---:B------:R-:W-:Y:S01]  /*0740*/  IADD3 R4, R7.reuse, 0x7e, RZ ;  /* 0x0000007e07047810 */ /* 0x040fe20007ffe0ff */
[----:B------:R-:W-:Y:S01]  /*0750*/  CS2R R112, SRZ ;  /* 0x0000000000707805 */ /* 0x000fe2000001ff00 */
[C---:B------:R-:W-:Y:S01]  /*0760*/  IADD3 R6, R7.reuse, 0x7c, RZ ;  /* 0x0000007c07067810 */ /* 0x040fe20007ffe0ff */
[----:B------:R-:W-:Y:S01]  /*0770*/  CS2R R114, SRZ ;  /* 0x0000000000727805 */ /* 0x000fe2000001ff00 */
[----:B------:R-:W-:Y:S01]  /*0780*/  IABS R8, R4 ;  /* 0x0000000400087213 */ /* 0x000fe20000000000 */
[----:B------:R-:W-:Y:S01]  /*0790*/  CS2R R108, SRZ ;  /* 0x00000000006c7805 */ /* 0x000fe2000001ff00 */
[----:B------:R-:W-:Y:S01]  /*07a0*/  IABS R10, R6 ;  /* 0x00000006000a7213 */ /* 0x000fe20000000000 */
[----:B------:R-:W-:Y:S01]  /*07b0*/  CS2R R110, SRZ ;  /* 0x00000000006e7805 */ /* 0x000fe2000001ff00 */
[C---:B------:R-:W-:Y:S01]  /*07c0*/  IADD3 R21, R7.reuse, 0x76, RZ ;  /* 0x0000007607157810 */ /* 0x040fe20007ffe0ff */
[----:B0-----:R-:W0:Y:S01]  /*07d0*/  MUFU.RCP R5, R5 ;  /* 0x0000000500057308 */ /* 0x001e220000001000 */
[----:B------:R-:W-:Y:S01]  /*07e0*/  ISETP.GE.AND P1, PT, R4, RZ, PT ;  /* 0x000000ff0400720c */ /* 0x000fe20003f26270 */
[----:B------:R-:W-:Y:S01]  /*07f0*/  CS2R R104, SRZ ;  /* 0x0000000000687805 */ /* 0x000fe2000001ff00 */
[C---:B------:R-:W-:Y:S01]  /*0800*/  IADD3 R20, R7.reuse, 0x78, RZ ;  /* 0x0000007807147810 */ /* 0x040fe20007ffe0ff */
[----:B------:R-:W-:Y:S01]  /*0810*/  CS2R R106, SRZ ;  /* 0x00000000006a7805 */ /* 0x000fe2000001ff00 */
[C---:B------:R-:W-:Y:S01]  /*0820*/  IADD3 R23, R7.reuse, 0x72, RZ ;  /* 0x0000007207177810 */ /* 0x040fe20007ffe0ff */
[----:B------:R-:W-:Y:S01]  /*0830*/  CS2R R100, SRZ ;  /* 0x0000000000647805 */ /* 0x000fe2000001ff00 */
[----:B------:R-:W-:Y:S01]  /*0840*/  IABS R18, R20 ;  /* 0x0000001400127213 */ /* 0x000fe20000000000 */
[----:B------:R-:W-:Y:S01]  /*0850*/  CS2R R102, SRZ ;  /* 0x0000000000667805 */ /* 0x000fe2000001ff00 */
[C---:B------:R-:W-:Y:S01]  /*0860*/  IADD3 R22, R7.reuse, 0x74, RZ ;  /* 0x0000007407167810 */ /* 0x040fe20007ffe0ff */
[----:B------:R-:W-:Y:S01]  /*0870*/  CS2R R98, SRZ ;  /* 0x0000000000627805 */ /* 0x000fe2000001ff00 */
[----:B------:R-:W-:Y:S01]  /*0880*/  ISETP.GE.AND P5, PT, R6, RZ, PT ;  /* 0x000000ff0600720c */ /* 0x000fe20003fa6270 */
[----:B------:R-:W-:Y:S01]  /*0890*/  USHF.L.U32 UR4, UR4, 0x4, URZ ;  /* 0x0000000404047899 */ /* 0x000fe2000800063f */
[----:B------:R-:W-:-:S02]  /*08a0*/  IADD3 R6, R7, 0x70, RZ ;  /* 0x0000007007067810 */ /* 0x000fc40007ffe0ff */
[----:B------:R-:W-:Y:S02]  /*08b0*/  IADD3 R26, R7, 0x66, RZ ;  /* 0x00000066071a7810 */ /* 0x000fe40007ffe0ff */
[----:B0-----:R-:W-:Y:S02]  /*08c0*/  IADD3 R3, R5, 0xffffffe, RZ ;  /* 0x0ffffffe05037810 */ /* 0x001fe40007ffe0ff */
[C---:B------:R-:W-:Y:S02]  /*08d0*/  IADD3 R5, R7.reuse, 0x7a, RZ ;  /* 0x0000007a07057810 */ /* 0x040fe40007ffe0ff */
[C---:B------:R-:W-:Y:S02]  /*08e0*/  IADD3 R27, R7.reuse, 0x64, RZ ;  /* 0x00000064071b7810 */ /* 0x040fe40007ffe0ff */
[----:B------:R-:W0:Y:S01]  /*08f0*/  F2I.FTZ.U32.TRUNC.NTZ R3, R3 ;  /* 0x0000000300037305 */ /* 0x000e22000021f000 */
[----:B------:R-:W-:Y:S02]  /*0900*/  IABS R16, R5 ;  /* 0x0000000500107213 */ /* 0x000fe40000000000 */
[----:B------:R-:W-:-:S02]  /*0910*/  IADD3 R28, R7, 0x62, RZ ;  /* 0x00000062071c7810 */ /* 0x000fc40007ffe0ff */
[C---:B------:R-:W-:Y:S02]  /*0920*/  IADD3 R29, R7.reuse, 0x60, RZ ;  /* 0x00000060071d7810 */ /* 0x040fe40007ffe0ff */
[----:B------:R-:W-:Y:S02]  /*0930*/  IABS R24, R28 ;  /* 0x0000001c00187213 */ /* 0x000fe40000000000 */
[----:B------:R-:W-:Y:S02]  /*0940*/  IABS R25, R29 ;  /* 0x0000001d00197213 */ /* 0x000fe40000000000 */
[C---:B------:R-:W-:Y:S02]  /*0950*/  IADD3 R32, R7.reuse, 0x58, RZ ;  /* 0x0000005807207810 */ /* 0x040fe40007ffe0ff */
[----:B------:R-:W-:Y:S02]  /*0960*/  IADD3 R33, R7, 0x56, RZ ;  /* 0x0000005607217810 */ /* 0x000fe40007ffe0ff */
[----:B------:R-:W-:Y:S01]  /*0970*/  IABS R30, R32 ;  /* 0x00000020001e7213 */ /* 0x000fe20000000000 */
[----:B0-----:R-:W-:Y:S01]  /*0980*/  IMAD.MOV R9, RZ, RZ, -R3 ;  /* 0x000000ffff097224 */ /* 0x001fe200078e0a03 */
[----:B------:R-:W-:-:S02]  /*0990*/  IABS R31, R33 ;  /* 0x00000021001f7213 */ /* 0x000fc40000000000 */
[----:B------:R-:W-:Y:S01]  /*09a0*/  IADD3 R34, R7, 0x54, RZ ;  /* 0x0000005407227810 */ /* 0x000fe20007ffe0ff */
[----:B------:R-:W-:Y:S01]  /*09b0*/  IMAD R9, R9, R0, RZ ;  /* 0x0000000009097224 */ /* 0x000fe200078e02ff */
[C---:B------:R-:W-:Y:S02]  /*09c0*/  IADD3 R35, R7.reuse, 0x52, RZ ;  /* 0x0000005207237810 */ /* 0x040fe40007ffe0ff */
[----:B------:R-:W-:Y:S01]  /*09d0*/  IADD3 R36, R7, 0x50, RZ ;  /* 0x0000005007247810 */ /* 0x000fe20007ffe0ff */
[----:B------:R-:W-:Y:S01]  /*09e0*/  IMAD.HI.U32 R9, R3, R9, R2 ;  /* 0x0000000903097227 */ /* 0x000fe200078e0002 */
[C---:B------:R-:W-:Y:S02]  /*09f0*/  IADD3 R37, R7.reuse, 0x4e, RZ ;  /* 0x0000004e07257810 */ /* 0x040fe40007ffe0ff */
[C---:B------:R-:W-:Y:S02]  /*0a00*/  IADD3 R38, R7.reuse, 0x4c, RZ ;  /* 0x0000004c07267810 */ /* 0x040fe40007ffe0ff */
[----:B------:R-:W-:Y:S01]  /*0a10*/  IADD3 R41, R7, 0x46, RZ ;  /* 0x0000004607297810 */ /* 0x000fe20007ffe0ff */
[----:B------:R-:W-:Y:S01]  /*0a20*/  IMAD.HI.U32 R2, R9, R8, RZ ;  /* 0x0000000809027227 */ /* 0x000fe200078e00ff */
[----:B------:R-:W-:-:S02]  /*0a30*/  IADD3 R43, R7, 0x44, RZ ;  /* 0x00000044072b7810 */ /* 0x000fc40007ffe0ff */
[----:B------:R-:W-:Y:S01]  /*0a40*/  IADD3 R46, R7, 0x42, RZ ;  /* 0x00000042072e7810 */ /* 0x000fe20007ffe0ff */
[----:B------:R-:W-:Y:S01]  /*0a50*/  IMAD.HI.U32 R3, R9, R10, RZ ;  /* 0x0000000a09037227 */ /* 0x000fe200078e00ff */
[----:B------:R-:W-:Y:S02]  /*0a60*/  IABS R40, R43 ;  /* 0x0000002b00287213 */ /* 0x000fe40000000000 */
[----:B------:R-:W-:Y:S01]  /*0a70*/  IADD3 R47, R7, 0x40, RZ ;  /* 0x00000040072f7810 */ /* 0x000fe20007ffe0ff */
[----:B------:R-:W-:Y:S01]  /*0a80*/  IMAD.MOV R13, RZ, RZ, -R2 ;  /* 0x000000ffff0d7224 */ /* 0x000fe200078e0a02 */
[----:B------:R-:W-:Y:S01]  /*0a90*/  IABS R2, R21 ;  /* 0x0000001500027213 */ /* 0x000fe20000000000 */
[----:B------:R-:W-:Y:S01]  /*0aa0*/  IMAD.HI.U32 R4, R9, R16, RZ ;  /* 0x0000001009047227 */ /* 0x000fe200078e00ff */
[----:B------:R-:W-:Y:S02]  /*0ab0*/  IABS R42, R47 ;  /* 0x0000002f002a7213 */ /* 0x000fe40000000000 */
[C---:B------:R-:W-:Y:S01]  /*0ac0*/  IADD3 R48, R7.reuse, 0x3e, RZ ;  /* 0x0000003e07307810 */ /* 0x040fe20007ffe0ff */
[----:B------:R-:W-:Y:S01]  /*0ad0*/  IMAD.MOV R15, RZ, RZ, -R3 ;  /* 0x000000ffff0f7224 */ /* 0x000fe200078e0a03 */
[C---:B------:R-:W-:Y:S01]  /*0ae0*/  IADD3 R49, R7.reuse, 0x3c, RZ ;  /* 0x0000003c07317810 */ /* 0x040fe20007ffe0ff */
[C---:B------:R-:W-:Y:S01]  /*0af0*/  IMAD R3, R0.reuse, R13, R8 ;  /* 0x0000000d00037224 */ /* 0x040fe200078e0208 */
[----:B------:R-:W-:Y:S01]  /*0b00*/  IABS R44, R48 ;  /* 0x00000030002c7213 */ /* 0x000fe20000000000 */
[----:B------:R-:W-:Y:S01]  /*0b10*/  IMAD.MOV R17, RZ, RZ, -R4 ;  /* 0x000000ffff117224 */ /* 0x000fe200078e0a04 */
[----:B------:R-:W-:Y:S01]  /*0b20*/  IABS R45, R49 ;  /* 0x00000031002d7213 */ /* 0x000fe20000000000 */
[C---:B------:R-:W-:Y:S01]  /*0b30*/  IMAD R4, R0.reuse, R15, R10 ;  /* 0x0000000f00047224 */ /* 0x040fe200078e020a */
[C---:B------:R-:W-:Y:S01]  /*0b40*/  ISETP.GT.U32.AND P0, PT, R0.reuse, R3, PT ;  /* 0x000000030000720c */ /* 0x040fe20003f04070 */
[----:B------:R-:W-:Y:S01]  /*0b50*/  IMAD.MOV.U32 R15, RZ, RZ, R2 ;  /* 0x000000ffff0f7224 */ /* 0x000fe200078e0002 */
[----:B------:R-:W-:Y:S01]  /*0b60*/  IADD3 R54, R7, 0x2c, RZ ;  /* 0x0000002c07367810 */ /* 0x000fe20007ffe0ff */
[----:B------:R-:W-:Y:S01]  /*0b70*/  IMAD.HI.U32 R8, R9, R18, RZ ;  /* 0x0000001209087227 */ /* 0x000fe200078e00ff */
[----:B------:R-:W-:-:S02]  /*0b80*/  ISETP.GT.U32.AND P4, PT, R0, R4, PT ;  /* 0x000000040000720c */ /* 0x000fc40003f84070 */
[----:B------:R-:W-:Y:S01]  /*0b90*/  IABS R50, R54 ;  /* 0x0000003600327213 */ /* 0x000fe20000000000 */
[----:B------:R-:W-:Y:S01]  /*0ba0*/  IMAD.HI.U32 R10, R9, R15, RZ ;  /* 0x0000000f090a7227 */ /* 0x000fe200078e00ff */
[C---:B------:R-:W-:Y:S02]  /*0bb0*/  IADD3 R56, R7.reuse, 0x2a, RZ ;  /* 0x0000002a07387810 */ /* 0x040fe40007ffe0ff */
[----:B------:R-:W-:Y:S01]  /*0bc0*/  IADD3 R60, R7, 0x26, RZ ;  /* 0x00000026073c7810 */ /* 0x000fe20007ffe0ff */
[C---:B------:R-:W-:Y:S01]  /*0bd0*/  IMAD R2, R0.reuse, R17, R16 ;  /* 0x0000001100027224 */ /* 0x040fe200078e0210 */
[----:B------:R-:W-:Y:S01]  /*0be0*/  IABS R16, R22 ;  /* 0x0000001600107213 */ /* 0x000fe20000000000 */
[----:B------:R-:W-:Y:S01]  /*0bf0*/  IMAD.MOV R10, RZ, RZ, -R10 ;  /* 0x000000ffff0a7224 */ /* 0x000fe200078e0a0a */
[----:B------:R-:W-:Y:S01]  /*0c00*/  IABS R52, R56 ;  /* 0x0000003800347213 */ /* 0x000fe20000000000 */
[----:B------:R-:W-:Y:S01]  /*0c10*/  IMAD.MOV R13, RZ, RZ, -R8 ;  /* 0x000000ffff0d7224 */ /* 0x000fe200078e0a08 */
[C---:B------:R-:W-:Y:S01]  /*0c20*/  ISETP.GT.U32.AND P3, PT, R0.reuse, R2, PT ;  /* 0x000000020000720c */ /* 0x040fe20003f64070 */
[C---:B------:R-:W-:Y:S01]  /*0c30*/  IMAD R15, R0.reuse, R10, R15 ;  /* 0x0000000a000f7224 */ /* 0x040fe200078e020f */
[----:B------:R-:W-:Y:S01]  /*0c40*/  IABS R8, R23 ;  /* 0x0000001700087213 */ /* 0x000fe20000000000 */
[----:B------:R-:W-:Y:S01]  /*0c50*/  @!P0 IMAD.IADD R3, R3, 0x1, -R0 ;  /* 0x0000000103038824 */ /* 0x000fe200078e0a00 */
[----:B------:R-:W-:Y:S01]  /*0c60*/  IADD3 R58, R7, 0x28, RZ ;  /* 0x00000028073a7810 */ /* 0x000fe20007ffe0ff */
[----:B------:R-:W-:Y:S01]  /*0c70*/  IMAD R13, R0, R13, R18 ;  /* 0x0000000d000d7224 */ /* 0x000fe200078e0212 */
[----:B------:R-:W-:Y:S01]  /*0c80*/  IABS R55, R60 ;  /* 0x0000003c00377213 */ /* 0x000fe20000000000 */
[----:B------:R-:W-:Y:S01]  /*0c90*/  @!P4 IMAD.IADD R4, R4, 0x1, -R0 ;  /* 0x000000010404c824 */ /* 0x000fe200078e0a00 */
[C---:B------:R-:W-:Y:S01]  /*0ca0*/  ISETP.GT.U32.AND P4, PT, R0.reuse, R15, PT ;  /* 0x0000000f0000720c */ /* 0x040fe20003f84070 */
[----:B------:R-:W-:Y:S01]  /*0cb0*/  IMAD.MOV.U32 R18, RZ, RZ, R8 ;  /* 0x000000ffff127224 */ /* 0x000fe200078e0008 */
[C---:B------:R-:W-:Y:S01]  /*0cc0*/  ISETP.GT.U32.AND P6, PT, R0.reuse, R3, PT ;  /* 0x000000030000720c */ /* 0x040fe20003fc4070 */
[----:B------:R-:W-:Y:S01]  /*0cd0*/  IMAD.HI.U32 R8, R9, R16, RZ ;  /* 0x0000001009087227 */ /* 0x000fe200078e00ff */
[----:B------:R-:W-:-:S02]  /*0ce0*/  ISETP.GT.U32.AND P2, PT, R0, R13, PT ;  /* 0x0000000d0000720c */ /* 0x000fc40003f44070 */
[----:B------:R-:W-:Y:S01]  /*0cf0*/  ISETP.GT.U32.AND P0, PT, R0, R4, PT ;  /* 0x000000040000720c */ /* 0x000fe20003f04070 */
[----:B------:R-:W-:Y:S01]  /*0d00*/  IMAD.MOV R17, RZ, RZ, -R8 ;  /* 0x000000ffff117224 */ /* 0x000fe200078e0a08 */
[----:B------:R-:W-:Y:S01]  /*0d10*/  IABS R53, R58 ;  /* 0x0000003a00357213 */ /* 0x000fe20000000000 */
[----:B------:R-:W-:Y:S01]  /*0d20*/  @!P3 IMAD.IADD R2, R2, 0x1, -R0 ;  /* 0x000000010202b824 */ /* 0x000fe200078e0a00 */
[----:B------:R-:W-:Y:S01]  /*0d30*/  ISETP.GE.AND P3, PT, R5, RZ, PT ;  /* 0x000000ff0500720c */ /* 0x000fe20003f66270 */
[C---:B------:R-:W-:Y:S01]  /*0d40*/  IMAD R8, R0.reuse, R17, R16 ;  /* 0x0000001100087224 */ /* 0x040fe200078e0210 */
[----:B------:R-:W-:Y:S01]  /*0d50*/  IADD3 R62, R7, 0x20, RZ ;  /* 0x00000020073e7810 */ /* 0x000fe20007ffe0ff */
[--C-:B------:R-:W-:Y:S01]  /*0d60*/  @!P4 IMAD.IADD R15, R15, 0x1, -R0.reuse ;  /* 0x000000010f0fc824 */ /* 0x100fe200078e0a00 */
[C---:B------:R-:W-:Y:S01]  /*0d70*/  ISETP.GT.U32.AND P4, PT, R0.reuse, R2, PT ;  /* 0x000000020000720c */ /* 0x040fe20003f84070 */
[--C-:B------:R-:W-:Y:S01]  /*0d80*/  @!P6 IMAD.IADD R3, R3, 0x1, -R0.reuse ;  /* 0x000000010303e824 */ /* 0x100fe200078e0a00 */
[----:B------:R-:W-:Y:S01]  /*0d90*/  IABS R61, R62 ;  /* 0x0000003e003d7213 */ /* 0x000fe20000000000 */
[----:B------:R-:W-:Y:S01]  /*0da0*/  @!P2 IMAD.IADD R13, R13, 0x1, -R0 ;  /* 0x000000010d0da824 */ /* 0x000fe200078e0a00 */
[----:B------:R-:W-:Y:S01]  /*0db0*/  ISETP.GT.U32.AND P6, PT, R0, R15, PT ;  /* 0x0000000f0000720c */ /* 0x000fe20003fc4070 */
[----:B------:R-:W-:Y:S01]  /*0dc0*/  IMAD.HI.U32 R10, R9, R18, RZ ;  /* 0x00000012090a7227 */ /* 0x000fe200078e00ff */
[----:B------:R-:W-:-:S02]  /*0dd0*/  ISETP.GE.AND P2, PT, R20, RZ, PT ;  /* 0x000000ff1400720c */ /* 0x000fc40003f46270 */
[C---:B------:R-:W-:Y:S01]  /*0de0*/  IADD3 R64, R7.reuse, 0x10, RZ ;  /* 0x0000001007407810 */ /* 0x040fe20007ffe0ff */
[----:B------:R-:W-:Y:S01]  /*0df0*/  @!P1 IMAD.MOV R3, RZ, RZ, -R3 ;  /* 0x000000ffff039224 */ /* 0x000fe200078e0a03 */
[----:B------:R-:W-:Y:S01]  /*0e00*/  ISETP.GT.U32.AND P1, PT, R0, R8, PT ;  /* 0x000000080000720c */ /* 0x000fe20003f24070 */
[----:B------:R-:W-:Y:S01]  /*0e10*/  @!P0 IMAD.IADD R4, R4, 0x1, -R0 ;  /* 0x0000000104048824 */ /* 0x000fe200078e0a00 */
[----:B------:R-:W-:Y:S01]  /*0e20*/  ISETP.GT.U32.AND P0, PT, R0, R13, PT ;  /* 0x0000000d0000720c */ /* 0x000fe20003f04070 */
[----:B------:R-:W-:Y:S01]  /*0e30*/  IMAD.MOV R19, RZ, RZ, -R10 ;  /* 0x000000ffff137224 */ /* 0x000fe200078e0a0a */
[----:B------:R-:W-:Y:S01]  /*0e40*/  IABS R63, R64 ;  /* 0x00000040003f7213 */ /* 0x000fe20000000000 */
[----:B------:R-:W-:Y:S01]  /*0e50*/  @!P4 IMAD.IADD R2, R2, 0x1, -R0 ;  /* 0x000000010202c824 */ /* 0x000fe200078e0a00 */
[C---:B------:R-:W-:Y:S01]  /*0e60*/  IADD3 R79, R7.reuse, 0xe, RZ ;  /* 0x0000000e074f7810 */ /* 0x040fe20007ffe0ff */
[----:B------:R-:W-:Y:S01]  /*0e70*/  IMAD R17, R0, R19, R18 ;  /* 0x0000001300117224 */ /* 0x000fe200078e0212 */
[----:B------:R-:W-:Y:S01]  /*0e80*/  IADD3 R18, R7, 0x6e, RZ ;  /* 0x0000006e07127810 */ /* 0x000fe20007ffe0ff */
[----:B------:R-:W-:Y:S01]  /*0e90*/  @!P5 IMAD.MOV R4, RZ, RZ, -R4 ;  /* 0x000000ffff04d224 */ /* 0x000fe200078e0a04 */
[----:B------:R-:W-:Y:S01]  /*0ea0*/  IABS R19, R6 ;  /* 0x0000000600137213 */ /* 0x000fe20000000000 */
[--C-:B------:R-:W-:Y:S01]  /*0eb0*/  @!P6 IMAD.IADD R15, R15, 0x1, -R0.reuse ;  /* 0x000000010f0fe824 */ /* 0x100fe200078e0a00 */
[----:B------:R-:W-:Y:S01]  /*0ec0*/  IABS R16, R18 ;  /* 0x0000001200107213 */ /* 0x000fe20000000000 */
[----:B------:R-:W-:Y:S01]  /*0ed0*/  @!P1 IMAD.IADD R8, R8, 0x1, -R0 ;  /* 0x0000000108089824 */ /* 0x000fe200078e0a00 */
[----:B------:R-:W-:Y:S01]  /*0ee0*/  ISETP.GT.U32.AND P4, PT, R0, R17, PT ;  /* 0x000000110000720c */ /* 0x000fe20003f84070 */
[----:B------:R-:W-:Y:S01]  /*0ef0*/  IMAD.HI.U32 R5, R9, R19, RZ ;  /* 0x0000001309057227 */ /* 0x000fe200078e00ff */
[----:B------:R-:W-:-:S02]  /*0f00*/  ISETP.GE.AND P5, PT, R21, RZ, PT ;  /* 0x000000ff1500720c */ /* 0x000fc40003fa6270 */
[----:B------:R-:W-:Y:S01]  /*0f10*/  ISETP.GE.AND P1, PT, R6, RZ, PT ;  /* 0x000000ff0600720c */ /* 0x000fe20003f26270 */
[----:B------:R-:W-:Y:S01]  /*0f20*/  @!P0 IMAD.IADD R13, R13, 0x1, -R0 ;  /* 0x000000010d0d8824 */ /* 0x000fe200078e0a00 */
[----:B------:R-:W-:Y:S01]  /*0f30*/  ISETP.GE.AND P0, PT, R22, RZ, PT ;  /* 0x000000ff1600720c */ /* 0x000fe20003f06270 */
[----:B------:R-:W-:Y:S01]  /*0f40*/  IMAD.HI.U32 R6, R9, R16, RZ ;  /* 0x0000001009067227 */ /* 0x000fe200078e00ff */
[----:B------:R-:W-:Y:S02]  /*0f50*/  ISETP.GE.AND P6, PT, R23, RZ, PT ;  /* 0x000000ff1700720c */ /* 0x000fe40003fc6270 */
[C---:B------:R-:W-:Y:S01]  /*0f60*/  IADD3 R23, R7.reuse, 0x68, RZ ;  /* 0x0000006807177810 */ /* 0x040fe20007ffe0ff */
[----:B------:R-:W-:Y:S01]  /*0f70*/  IMAD.MOV R10, RZ, RZ, -R5 ;  /* 0x000000ffff0a7224 */ /* 0x000fe200078e0a05 */
[----:B------:R-:W-:Y:S01]  /*0f80*/  IABS R65, R79 ;  /* 0x0000004f00417213 */ /* 0x000fe20000000000 */
[----:B------:R-:W-:Y:S01]  /*0f90*/  IMAD.MOV.U32 R5, RZ, RZ, R13 ;  /* 0x000000ffff057224 */ /* 0x000fe200078e000d */
[----:B------:R-:W-:Y:S01]  /*0fa0*/  IABS R22, R23 ;  /* 0x0000001700167213 */ /* 0x000fe20000000000 */
[----:B------:R-:W-:Y:S01]  /*0fb0*/  IMAD.MOV R13, RZ, RZ, -R6 ;  /* 0x000000ffff0d7224 */ /* 0x000fe200078e0a06 */
[C---:B------:R-:W-:Y:S01]  /*0fc0*/  IADD3 R83, R7.reuse, 0xc, RZ ;  /* 0x0000000c07537810 */ /* 0x040fe20007ffe0ff */
[C---:B------:R-:W-:Y:S01]  /*0fd0*/  IMAD R19, R0.reuse, R10, R19 ;  /* 0x0000000a00137224 */ /* 0x040fe200078e0213 */
[C---:B------:R-:W-:Y:S01]  /*0fe0*/  IADD3 R10, R7.reuse, 0x6c, RZ ;  /* 0x0000006c070a7810 */ /* 0x040fe20007ffe0ff */
[----:B------:R-:W-:Y:S01]  /*0ff0*/  IMAD.MOV.U32 R6, RZ, RZ, R15 ;  /* 0x000000ffff067224 */ /* 0x000fe200078e000f */
[----:B------:R-:W-:Y:S01]  /*1000*/  IADD3 R85, R7, 0x2, RZ ;  /* 0x0000000207557810 */ /* 0x000fe20007ffe0ff */
[----:B------:R-:W-:Y:S01]  /*1010*/  @!P4 IMAD.IADD R17, R17, 0x1, -R0 ;  /* 0x000000011111c824 */ /* 0x000fe200078e0a00 */
[----:B------:R-:W-:Y:S01]  /*1020*/  IABS R20, R10 ;  /* 0x0000000a00147213 */ /* 0x000fe20000000000 */
[----:B------:R-:W-:Y:S01]  /*1030*/  @!P5 IMAD.MOV R6, RZ, RZ, -R6 ;  /* 0x000000ffff06d224 */ /* 0x000fe200078e0a06 */
[C---:B------:R-:W-:Y:S01]  /*1040*/  ISETP.GT.U32.AND P5, PT, R0.reuse, R19, PT ;  /* 0x000000130000720c */ /* 0x040fe20003fa4070 */
[----:B------:R-:W-:Y:S01]  /*1050*/  @!P2 IMAD.MOV R5, RZ, RZ, -R5 ;  /* 0x000000ffff05a224 */ /* 0x000fe200078e0a05 */
[C---:B------:R-:W-:Y:S01]  /*1060*/  ISETP.GT.U32.AND P2, PT, R0.reuse, R17, PT ;  /* 0x000000110000720c */ /* 0x040fe20003f44070 */
[----:B------:R-:W-:Y:S01]  /*1070*/  @!P3 IMAD.MOV R2, RZ, RZ, -R2 ;  /* 0x000000ffff02b224 */ /* 0x000fe200078e0a02 */
[C---:B------:R-:W-:Y:S01]  /*1080*/  ISETP.GT.U32.AND P3, PT, R0.reuse, R8, PT ;  /* 0x000000080000720c */ /* 0x040fe20003f64070 */
[----:B------:R-:W-:Y:S01]  /*1090*/  IMAD R16, R0, R13, R16 ;  /* 0x0000000d00107224 */ /* 0x000fe200078e0210 */
[----:B------:R-:W-:-:S02]  /*10a0*/  IADD3 R13, R7, 0x6a, RZ ;  /* 0x0000006a070d7810 */ /* 0x000fc40007ffe0ff */
[----:B------:R-:W-:Y:S01]  /*10b0*/  ISETP.GE.AND P4, PT, R18, RZ, PT ;  /* 0x000000ff1200720c */ /* 0x000fe20003f86270 */
[----:B------:R-:W-:Y:S01]  /*10c0*/  IMAD.HI.U32 R18, R9, R22, RZ ;  /* 0x0000001609127227 */ /* 0x000fe200078e00ff */
[----:B------:R-:W-:Y:S02]  /*10d0*/  IABS R21, R13 ;  /* 0x0000000d00157213 */ /* 0x000fe40000000000 */
[----:B------:R-:W-:Y:S01]  /*10e0*/  IABS R75, R7 ;  /* 0x00000007004b7213 */ /* 0x000fe20000000000 */
[--C-:B------:R-:W-:Y:S01]  /*10f0*/  @!P5 IMAD.IADD R19, R19, 0x1, -R0.reuse ;  /* 0x000000011313d824 */ /* 0x100fe200078e0a00 */
[----:B------:R-:W-:Y:S01]  /*1100*/  IABS R73, R85 ;  /* 0x0000005500497213 */ /* 0x000fe20000000000 */
[--C-:B------:R-:W-:Y:S01]  /*1110*/  @!P2 IMAD.IADD R17, R17, 0x1, -R0.reuse ;  /* 0x000000011111a824 */ /* 0x100fe200078e0a00 */
[----:B------:R-:W-:Y:S01]  /*1120*/  ISETP.GT.U32.AND P2, PT, R0, R16, PT ;  /* 0x000000100000720c */ /* 0x000fe20003f44070 */
[----:B------:R-:W-:Y:S01]  /*1130*/  @!P3 IMAD.IADD R8, R8, 0x1, -R0 ;  /* 0x000000010808b824 */ /* 0x000fe200078e0a00 */
[----:B------:R-:W-:Y:S01]  /*1140*/  ISETP.GT.U32.AND P5, PT, R0, R19, PT ;  /* 0x000000130000720c */ /* 0x000fe20003fa4070 */
[----:B------:R-:W-:Y:S01]  /*1150*/  IMAD.HI.U32 R15, R9, R21, RZ ;  /* 0x00000015090f7227 */ /* 0x000fe200078e00ff */
[----:B------:R-:W-:-:S02]  /*1160*/  ISETP.GE.AND P3, PT, R10, RZ, PT ;  /* 0x000000ff0a00720c */ /* 0x000fc40003f66270 */
[----:B------:R-:W-:Y:S01]  /*1170*/  SHF.R.S32.HI R223, RZ, 0x5, R223 ;  /* 0x00000005ffdf7819 */ /* 0x000fe200000114df */
[----:B------:R-:W-:Y:S01]  /*1180*/  @!P0 IMAD.MOV R8, RZ, RZ, -R8 ;  /* 0x000000ffff088224 */ /* 0x000fe200078e0a08 */
[----:B------:R-:W-:Y:S01]  /*1190*/  ISETP.GE.AND P0, PT, R13, RZ, PT ;  /* 0x000000ff0d00720c */ /* 0x000fe20003f06270 */
[----:B------:R-:W-:Y:S02]  /*11a0*/  IMAD.MOV.U32 R13, RZ, RZ, R17 ;  /* 0x000000ffff0d7224 */ /* 0x000fe400078e0011 */
[----:B------:R-:W-:-:S04]  /*11b0*/  IMAD.HI.U32 R10, R9, R20, RZ ;  /* 0x00000014090a7227 */ /* 0x000fc800078e00ff */
[----:B------:R-:W-:Y:S01]  /*11c0*/  @!P6 IMAD.MOV R13, RZ, RZ, -R13 ;  /* 0x000000ffff0de224 */ /* 0x000fe200078e0a0d */
[----:B------:R-:W-:Y:S01]  /*11d0*/  ISETP.GE.AND P6, PT, R23, RZ, PT ;  /* 0x000000ff1700720c */ /* 0x000fe20003fc6270 */
[----:B------:R-:W-:Y:S02]  /*11e0*/  @!P2 IMAD.IADD R16, R16, 0x1, -R0 ;  /* 0x000000011010a824 */ /* 0x000fe400078e0a00 */
[----:B------:R-:W-:Y:S02]  /*11f0*/  IMAD.MOV R15, RZ, RZ, -R15 ;  /* 0x000000ffff0f7224 */ /* 0x000fe400078e0a0f */
[----:B------:R-:W-:Y:S01]  /*1200*/  IMAD.MOV R23, RZ, RZ, -R18 ;  /* 0x000000ffff177224 */ /* 0x000fe200078e0a12 */
[----:B------:R-:W-:Y:S01]  /*1210*/  ISETP.GT.U32.AND P2, PT, R0, R16, PT ;  /* 0x000000100000720c */ /* 0x000fe20003f44070 */
[----:B------:R-:W-:Y:S02]  /*1220*/  @!P5 IMAD.IADD R19, R19, 0x1, -R0 ;  /* 0x000000011313d824 */ /* 0x000fe400078e0a00 */
[----:B------:R-:W-:-:S02]  /*1230*/  IMAD.MOV R17, RZ, RZ, -R10 ;  /* 0x000000ffff117224 */ /* 0x000fc400078e0a0a */
[C---:B------:R-:W-:Y:S02]  /*1240*/  IMAD R18, R0.reuse, R15, R21 ;  /* 0x0000000f00127224 */ /* 0x040fe400078e0215 */
[C---:B------:R-:W-:Y:S01]  /*1250*/  IMAD R21, R0.reuse, R23, R22 ;  /* 0x0000001700157224 */ /* 0x040fe200078e0216 */
[----:B------:R-:W-:Y:S01]  /*1260*/  IABS R23, R27 ;  /* 0x0000001b00177213 */ /* 0x000fe20000000000 */
[----:B------:R-:W-:Y:S02]  /*1270*/  IMAD.MOV.U32 R15, RZ, RZ, R19 ;  /* 0x000000ffff0f7224 */ /* 0x000fe400078e0013 */
[C---:B------:R-:W-:Y:S01]  /*1280*/  IMAD R17, R0.reuse, R17, R20 ;  /* 0x0000001100117224 */ /* 0x040fe200078e0214 */
[----:B------:R-:W-:Y:S01]  /*1290*/  IABS R20, R26 ;  /* 0x0000001a00147213 */ /* 0x000fe20000000000 */
[----:B------:R-:W-:Y:S01]  /*12a0*/  @!P1 IMAD.MOV R15, RZ, RZ, -R15 ;  /* 0x000000ffff0f9224 */ /* 0x000fe200078e0a0f */
[----:B------:R-:W-:Y:S01]  /*12b0*/  ISETP.GT.U32.AND P1, PT, R0, R21, PT ;  /* 0x000000150000720c */ /* 0x000fe20003f24070 */
[----:B------:R-:W-:Y:S01]  /*12c0*/  @!P2 IMAD.IADD R16, R16, 0x1, -R0 ;  /* 0x000000011010a824 */ /* 0x000fe200078e0a00 */
[C---:B------:R-:W-:Y:S01]  /*12d0*/  ISETP.GT.U32.AND P5, PT, R0.reuse, R17, PT ;  /* 0x000000110000720c */ /* 0x040fe20003fa4070 */
[----:B------:R-:W-:Y:S01]  /*12e0*/  IMAD.HI.U32 R10, R9, R20, RZ ;  /* 0x00000014090a7227 */ /* 0x000fe200078e00ff */
[----:B------:R-:W-:-:S03]  /*12f0*/  ISETP.GT.U32.AND P2, PT, R0, R18, PT ;  /* 0x000000120000720c */ /* 0x000fc60003f44070 */
[----:B------:R-:W-:Y:S02]  /*1300*/  IMAD.MOV R19, RZ, RZ, -R10 ;  /* 0x000000ffff137224 */ /* 0x000fe400078e0a0a */
[----:B------:R-:W-:-:S04]  /*1310*/  IMAD.HI.U32 R10, R9, R23, RZ ;  /* 0x00000017090a7227 */ /* 0x000fc800078e00ff */
[--C-:B------:R-:W-:Y:S02]  /*1320*/  @!P1 IMAD.IADD R21, R21, 0x1, -R0.reuse ;  /* 0x0000000115159824 */ /* 0x100fe400078e0a00 */
[--C-:B------:R-:W-:Y:S02]  /*1330*/  @!P5 IMAD.IADD R17, R17, 0x1, -R0.reuse ;  /* 0x000000011111d824 */ /* 0x100fe400078e0a00 */
[----:B------:R-:W-:Y:S01]  /*1340*/  @!P2 IMAD.IADD R18, R18, 0x1, -R0 ;  /* 0x000000011212a824 */ /* 0x000fe200078e0a00 */
[C---:B------:R-:W-:Y:S01]  /*1350*/  ISETP.GT.U32.AND P1, PT, R0.reuse, R21, PT ;  /* 0x000000150000720c */ /* 0x040fe20003f24070 */
[C---:B------:R-:W-:Y:S01]  /*1360*/  IMAD R20, R0.reuse, R19, R20 ;  /* 0x0000001300147224 */ /* 0x040fe200078e0214 */
[C---:B------:R-:W-:Y:S01]  /*1370*/  ISETP.GT.U32.AND P5, PT, R0.reuse, R17, PT ;  /* 0x000000110000720c */ /* 0x040fe20003fa4070 */
[----:B------:R-:W-:Y:S01]  /*1380*/  IMAD.HI.U32 R19, R9, R24, RZ ;  /* 0x0000001809137227 */ /* 0x000fe200078e00ff */
[----:B------:R-:W-:-:S03]  /*1390*/  ISETP.GT.U32.AND P2, PT, R0, R18, PT ;  /* 0x000000120000720c */ /* 0x000fc60003f44070 */
[----:B------:R-:W-:Y:S02]  /*13a0*/  IMAD.MOV R10, RZ, RZ, -R10 ;  /* 0x000000ffff0a7224 */ /* 0x000fe400078e0a0a */
[----:B------:R-:W-:-:S04]  /*13b0*/  IMAD.HI.U32 R22, R9, R25, RZ ;  /* 0x0000001909167227 */ /* 0x000fc800078e00ff */
[----:B------:R-:W-:Y:S02]  /*13c0*/  IMAD.MOV R19, RZ, RZ, -R19 ;  /* 0x000000ffff137224 */ /* 0x000fe400078e0a13 */
[C---:B------:R-:W-:Y:S02]  /*13d0*/  IMAD R23, R0.reuse, R10, R23 ;  /* 0x0000000a00177224 */ /* 0x040fe400078e0217 */
[----:B------:R-:W-:Y:S02]  /*13e0*/  IMAD.MOV R10, RZ, RZ, -R22 ;  /* 0x000000ffff0a7224 */ /* 0x000fe400078e0a16 */
[C---:B------:R-:W-:Y:S02]  /*13f0*/  IMAD R22, R0.reuse, R19, R24 ;  /* 0x0000001300167224 */ /* 0x040fe400078e0218 */
[--C-:B------:R-:W-:Y:S02]  /*1400*/  @!P1 IMAD.IADD R21, R21, 0x1, -R0.reuse ;  /* 0x0000000115159824 */ /* 0x100fe400078e0a00 */
[----:B------:R-:W-:Y:S01]  /*1410*/  @!P5 IMAD.IADD R17, R17, 0x1, -R0 ;  /* 0x000000011111d824 */ /* 0x000fe200078e0a00 */
[C---:B------:R-:W-:Y:S01]  /*1420*/  ISETP.GT.U32.AND P5, PT, R0.reuse, R20, PT ;  /* 0x000000140000720c */ /* 0x040fe20003fa4070 */
[C---:B------:R-:W-:Y:S01]  /*1430*/  IMAD R25, R0.reuse, R10, R25 ;  /* 0x0000000a00197224 */ /* 0x040fe200078e0219 */
[----:B------:R-:W-:Y:S01]  /*1440*/  ISETP.GT.U32.AND P1, PT, R0, R22, PT ;  /* 0x000000160000720c */ /* 0x000fe20003f24070 */
[----:B------:R-:W-:-:S02]  /*1450*/  IMAD.MOV.U32 R19, RZ, RZ, R21 ;  /* 0x000000ffff137224 */ /* 0x000fc400078e0015 */
[----:B------:R-:W-:Y:S01]  /*1460*/  @!P3 IMAD.MOV R17, RZ, RZ, -R17 ;  /* 0x000000ffff11b224 */ /* 0x000fe200078e0a11 */
[----:B------:R-:W-:Y:S01]  /*1470*/  ISETP.GT.U32.AND P3, PT, R0, R23, PT ;  /* 0x000000170000720c */ /* 0x000fe20003f64070 */
[----:B------:R-:W-:Y:S01]  /*1480*/  @!P4 IMAD.MOV R16, RZ, RZ, -R16 ;  /* 0x000000ffff10c224 */ /* 0x000fe200078e0a10 */
[----:B------:R-:W-:Y:S01]  /*1490*/  ISETP.GE.AND P4, PT, R26, RZ, PT ;  /* 0x000000ff1a00720c */ /* 0x000fe20003f86270 */
[----:B------:R-:W-:Y:S01]  /*14a0*/  @!P6 IMAD.MOV R19, RZ, RZ, -R19 ;  /* 0x000000ffff13e224 */ /* 0x000fe200078e0a13 */
[----:B------:R-:W-:Y:S01]  /*14b0*/  ISETP.GT.U32.AND P6, PT, R0, R25, PT ;  /* 0x000000190000720c */ /* 0x000fe20003fc4070 */
[--C-:B------:R-:W-:Y:S01]  /*14c0*/  @!P2 IMAD.IADD R18, R18, 0x1, -R0.reuse ;  /* 0x000000011212a824 */ /* 0x100fe200078e0a00 */
[----:B------:R-:W-:Y:S01]  /*14d0*/  IADD3 R26, R7, 0x5e, RZ ;  /* 0x0000005e071a7810 */ /* 0x000fe20007ffe0ff */
[----:B------:R-:W-:Y:S01]  /*14e0*/  @!P5 IMAD.IADD R20, R20, 0x1, -R0 ;  /* 0x000000011414d824 */ /* 0x000fe200078e0a00 */
[----:B------:R-:W-:Y:S01]  /*14f0*/  ISETP.GE.AND P2, PT, R27, RZ, PT ;  /* 0x000000ff1b00720c */ /* 0x000fe20003f46270 */
[----:B------:R-:W-:Y:S01]  /*1500*/  @!P0 IMAD.MOV R18, RZ, RZ, -R18 ;  /* 0x000000ffff128224 */ /* 0x000fe200078e0a12 */
[----:B------:R-:W-:Y:S01]  /*1510*/  IABS R24, R26 ;  /* 0x0000001a00187213 */ /* 0x000fe20000000000 */
[--C-:B------:R-:W-:Y:S01]  /*1520*/  @!P1 IMAD.IADD R22, R22, 0x1, -R0.reuse ;  /* 0x0000000116169824 */ /* 0x100fe200078e0a00 */
[----:B------:R-:W-:Y:S01]  /*1530*/  ISETP.GE.AND P0, PT, R28, RZ, PT ;  /* 0x000000ff1c00720c */ /* 0x000fe20003f06270 */
[----:B------:R-:W-:Y:S01]  /*1540*/  @!P3 IMAD.IADD R23, R23, 0x1, -R0 ;  /* 0x000000011717b824 */ /* 0x000fe200078e0a00 */
[----:B------:R-:W-:Y:S01]  /*1550*/  IADD3 R28, R7, 0x5c, RZ ;  /* 0x0000005c071c7810 */ /* 0x000fe20007ffe0ff */
[----:B------:R-:W-:Y:S01]  /*1560*/  IMAD.HI.U32 R10, R9, R24, RZ ;  /* 0x00000018090a7227 */ /* 0x000fe200078e00ff */
[----:B------:R-:W-:-:S02]  /*1570*/  ISETP.GT.U32.AND P5, PT, R0, R20, PT ;  /* 0x000000140000720c */ /* 0x000fc40003fa4070 */
[----:B------:R-:W-:Y:S01]  /*1580*/  IABS R27, R28 ;  /* 0x0000001c001b7213 */ /* 0x000fe20000000000 */
[----:B------:R-:W-:Y:S01]  /*1590*/  @!P6 IMAD.IADD R25, R25, 0x1, -R0 ;  /* 0x000000011919e824 */ /* 0x000fe200078e0a00 */
[C---:B------:R-:W-:Y:S01]  /*15a0*/  ISETP.GT.U32.AND P6, PT, R0.reuse, R22, PT ;  /* 0x000000160000720c */ /* 0x040fe20003fc4070 */
[----:B------:R-:W-:Y:S01]  /*15b0*/  IMAD.MOV R21, RZ, RZ, -R10 ;  /* 0x000000ffff157224 */ /* 0x000fe200078e0a0a */
[----:B------:R-:W-:Y:S01]  /*15c0*/  ISETP.GT.U32.AND P1, PT, R0, R23, PT ;  /* 0x000000170000720c */ /* 0x000fe20003f24070 */
[----:B------:R-:W-:Y:S01]  /*15d0*/  IMAD.HI.U32 R10, R9, R27, RZ ;  /* 0x0000001b090a7227 */ /* 0x000fe200078e00ff */
[----:B------:R-:W-:-:S03]  /*15e0*/  ISETP.GE.AND P3, PT, R26, RZ, PT ;  /* 0x000000ff1a00720c */ /* 0x000fc60003f66270 */
[----:B------:R-:W-:Y:S02]  /*15f0*/  IMAD.MOV R10, RZ, RZ, -R10 ;  /* 0x000000ffff0a7224 */ /* 0x000fe400078e0a0a */
[C---:B------:R-:W-:Y:S01]  /*1600*/  IMAD R24, R0.reuse, R21, R24 ;  /* 0x0000001500187224 */ /* 0x040fe200078e0218 */
[----:B------:R-:W-:Y:S01]  /*1610*/  IADD3 R21, R7, 0x5a, RZ ;  /* 0x0000005a07157810 */ /* 0x000fe20007ffe0ff */
[----:B------:R-:W-:Y:S02]  /*1620*/  IMAD R27, R0, R10, R27 ;  /* 0x0000000a001b7224 */ /* 0x000fe400078e021b */
[--C-:B------:R-:W-:Y:S01]  /*1630*/  @!P5 IMAD.IADD R20, R20, 0x1, -R0.reuse ;  /* 0x000000011414d824 */ /* 0x100fe200078e0a00 */
[----:B------:R-:W-:Y:S01]  /*1640*/  ISETP.GE.AND P5, PT, R29, RZ, PT ;  /* 0x000000ff1d00720c */ /* 0x000fe20003fa6270 */
[--C-:B------:R-:W-:Y:S01]  /*1650*/  @!P6 IMAD.IADD R22, R22, 0x1, -R0.reuse ;  /* 0x000000011616e824 */ /* 0x100fe200078e0a00 */
[C---:B------:R-:W-:Y:S01]  /*1660*/  ISETP.GT.U32.AND P6, PT, R0.reuse, R27, PT ;  /* 0x0000001b0000720c */ /* 0x040fe20003fc4070 */
[----:B------:R-:W-:Y:S01]  /*1670*/  @!P1 IMAD.IADD R23, R23, 0x1, -R0 ;  /* 0x0000000117179824 */ /* 0x000fe200078e0a00 */
[C---:B------:R-:W-:Y:S01]  /*1680*/  ISETP.GT.U32.AND P1, PT, R0.reuse, R24, PT ;  /* 0x000000180000720c */ /* 0x040fe20003f24070 */
[----:B------:R-:W-:Y:S01]  /*1690*/  @!P4 IMAD.MOV R20, RZ, RZ, -R20 ;  /* 0x000000ffff14c224 */ /* 0x000fe200078e0a14 */
[----:B------:R-:W-:Y:S01]  /*16a0*/  ISETP.GT.U32.AND P4, PT, R0, R25, PT ;  /* 0x000000190000720c */ /* 0x000fe20003f84070 */
[----:B------:R-:W-:Y:S01]  /*16b0*/  IMAD.HI.U32 R26, R9, R30, RZ ;  /* 0x0000001e091a7227 */ /* 0x000fe200078e00ff */
[----:B------:R-:W-:-:S03]  /*16c0*/  IABS R29, R21 ;  /* 0x00000015001d7213 */ /* 0x000fc60000000000 */
[----:B------:R-:W-:Y:S02]  /*16d0*/  @!P0 IMAD.MOV R22, RZ, RZ, -R22 ;  /* 0x000000ffff168224 */ /* 0x000fe400078e0a16 */
[----:B------:R-:W-:-:S04]  /*16e0*/  IMAD.HI.U32 R10, R9, R29, RZ ;  /* 0x0000001d090a7227 */ /* 0x000fc800078e00ff */
[--C-:B------:R-:W-:Y:S02]  /*16f0*/  @!P6 IMAD.IADD R27, R27, 0x1, -R0.reuse ;  /* 0x000000011b1be824 */ /* 0x100fe400078e0a00 */
[----:B------:R-:W-:Y:S01]  /*1700*/  @!P1 IMAD.IADD R24, R24, 0x1, -R0 ;  /* 0x0000000118189824 */ /* 0x000fe200078e0a00 */
[----:B------:R-:W-:Y:S01]  /*1710*/  ISETP.GE.AND P1, PT, R21, RZ, PT ;  /* 0x000000ff1500720c */ /* 0x000fe20003f26270 */
[----:B------:R-:W-:Y:S01]  /*1720*/  IMAD.MOV R10, RZ, RZ, -R10 ;  /* 0x000000ffff0a7224 */ /* 0x000fe200078e0a0a */
[----:B------:R-:W-:Y:S01]  /*1730*/  ISETP.GT.U32.AND P6, PT, R0, R27, PT ;  /* 0x0000001b0000720c */ /* 0x000fe20003fc4070 */
[----:B------:R-:W-:Y:S01]  /*1740*/  @!P4 IMAD.IADD R25, R25, 0x1, -R0 ;  /* 0x000000011919c824 */ /* 0x000fe200078e0a00 */
[----:B------:R-:W-:Y:S01]  /*1750*/  ISETP.GE.AND P4, PT, R28, RZ, PT ;  /* 0x000000ff1c00720c */ /* 0x000fe20003f86270 */
[----:B------:R-:W-:Y:S02]  /*1760*/  IMAD.MOV.U32 R21, RZ, RZ, R23 ;  /* 0x000000ffff157224 */ /* 0x000fe400078e0017 */
[----:B------:R-:W-:-:S02]  /*1770*/  IMAD.MOV R23, RZ, RZ, -R26 ;  /* 0x000000ffff177224 */ /* 0x000fc400078e0a1a */
[----:B------:R-:W-:-:S04]  /*1780*/  IMAD.HI.U32 R28, R9, R31, RZ ;  /* 0x0000001f091c7227 */ /* 0x000fc800078e00ff */
[C---:B------:R-:W-:Y:S02]  /*1790*/  IMAD R26, R0.reuse, R10, R29 ;  /* 0x0000000a001a7224 */ /* 0x040fe400078e021d */
[C---:B------:R-:W-:Y:S01]  /*17a0*/  IMAD R29, R0.reuse, R23, R30 ;  /* 0x00000017001d7224 */ /* 0x040fe200078e021e */
[----:B------:R-:W-:Y:S01]  /*17b0*/  IABS R30, R35 ;  /* 0x00000023001e7213 */ /* 0x000fe20000000000 */
[----:B------:R-:W-:Y:S01]  /*17c0*/  IMAD.MOV R28, RZ, RZ, -R28 ;  /* 0x000000ffff1c7224 */ /* 0x000fe200078e0a1c */
[C---:B------:R-:W-:Y:S01]  /*17d0*/  ISETP.GT.U32.AND P0, PT, R0.reuse, R26, PT ;  /* 0x0000001a0000720c */ /* 0x040fe20003f04070 */
[----:B------:R-:W-:Y:S02]  /*17e0*/  IMAD.MOV.U32 R23, RZ, RZ, R25 ;  /* 0x000000ffff177224 */ /* 0x000fe400078e0019 */
[C---:B------:R-:W-:Y:S01]  /*17f0*/  IMAD R28, R0.reuse, R28, R31 ;  /* 0x0000001c001c7224 */ /* 0x040fe200078e021f */
[----:B------:R-:W-:Y:S01]  /*1800*/  IABS R31, R34 ;  /* 0x00000022001f7213 */ /* 0x000fe20000000000 */
[----:B------:R-:W-:Y:S01]  /*1810*/  @!P5 IMAD.MOV R23, RZ, RZ, -R23 ;  /* 0x000000ffff17d224 */ /* 0x000fe200078e0a17 */
[C---:B------:R-:W-:Y:S01]  /*1820*/  ISETP.GT.U32.AND P5, PT, R0.reuse, R29, PT ;  /* 0x0000001d0000720c */ /* 0x040fe20003fa4070 */
[----:B------:R-:W-:Y:S01]  /*1830*/  @!P6 IMAD.IADD R27, R27, 0x1, -R0 ;  /* 0x000000011b1be824 */ /* 0x000fe200078e0a00 */
[----:B------:R-:W-:Y:S01]  /*1840*/  ISETP.GT.U32.AND P6, PT, R0, R28, PT ;  /* 0x0000001c0000720c */ /* 0x000fe20003fc4070 */
[----:B------:R-:W-:-:S04]  /*1850*/  IMAD.HI.U32 R10, R9, R31, RZ ;  /* 0x0000001f090a7227 */ /* 0x000fc800078e00ff */
[----:B------:R-:W-:Y:S01]  /*1860*/  @!P0 IMAD.IADD R26, R26, 0x1, -R0 ;  /* 0x000000011a1a8824 */ /* 0x000fe200078e0a00 */
[----:B------:R-:W-:Y:S01]  /*1870*/  ISETP.GE.AND P0, PT, R33, RZ, PT ;  /* 0x000000ff2100720c */ /* 0x000fe20003f06270 */
[----:B------:R-:W-:Y:S01]  /*1880*/  IMAD.MOV R25, RZ, RZ, -R10 ;  /* 0x000000ffff197224 */ /* 0x000fe200078e0a0a */
[----:B------:R-:W-:Y:S01]  /*1890*/  IABS R33, R36 ;  /* 0x0000002400217213 */ /* 0x000fe20000000000 */
[----:B------:R-:W-:-:S04]  /*18a0*/  IMAD.HI.U32 R10, R9, R30, RZ ;  /* 0x0000001e090a7227 */ /* 0x000fc800078e00ff */
[--C-:B------:R-:W-:Y:S01]  /*18b0*/  @!P5 IMAD.IADD R29, R29, 0x1, -R0.reuse ;  /* 0x000000011d1dd824 */ /* 0x100fe200078e0a00 */
[----:B------:R-:W-:Y:S01]  /*18c0*/  ISETP.GT.U32.AND P5, PT, R0, R26, PT ;  /* 0x0000001a0000720c */ /* 0x000fe20003fa4070 */
[----:B------:R-:W-:Y:S02]  /*18d0*/  @!P6 IMAD.IADD R28, R28, 0x1, -R0 ;  /* 0x000000011c1ce824 */ /* 0x000fe400078e0a00 */
[----:B------:R-:W-:Y:S01]  /*18e0*/  @!P2 IMAD.MOV R21, RZ, RZ, -R21 ;  /* 0x000000ffff15a224 */ /* 0x000fe200078e0a15 */
[C---:B------:R-:W-:Y:S01]  /*18f0*/  ISETP.GT.U32.AND P6, PT, R0.reuse, R29, PT ;  /* 0x0000001d0000720c */ /* 0x040fe20003fc4070 */
[C---:B------:R-:W-:Y:S01]  /*1900*/  IMAD R31, R0.reuse, R25, R31 ;  /* 0x00000019001f7224 */ /* 0x040fe200078e021f */
[----:B------:R-:W-:Y:S01]  /*1910*/  ISETP.GT.U32.AND P2, PT, R0, R24, PT ;  /* 0x000000180000720c */ /* 0x000fe20003f44070 */
[----:B------:R-:W-:Y:S02]  /*1920*/  IMAD.MOV R25, RZ, RZ, -R10 ;  /* 0x000000ffff197224 */ /* 0x000fe400078e0a0a */
[----:B------:R-:W-:-:S04]  /*1930*/  IMAD.HI.U32 R10, R9, R33, RZ ;  /* 0x00000021090a7227 */ /* 0x000fc800078e00ff */
[----:B------:R-:W-:Y:S01]  /*1940*/  @!P5 IMAD.IADD R26, R26, 0x1, -R0 ;  /* 0x000000011a1ad824 */ /* 0x000fe200078e0a00 */
[C---:B------:R-:W-:Y:S01]  /*1950*/  ISETP.GT.U32.AND P5, PT, R0.reuse, R31, PT ;  /* 0x0000001f0000720c */ /* 0x040fe20003fa4070 */
[----:B------:R-:W-:Y:S02]  /*1960*/  IMAD R30, R0, R25, R30 ;  /* 0x00000019001e7224 */ /* 0x000fe400078e021e */
[--C-:B------:R-:W-:Y:S02]  /*1970*/  @!P6 IMAD.IADD R29, R29, 0x1, -R0.reuse ;  /* 0x000000011d1de824 */ /* 0x100fe400078e0a00 */
[----:B------:R-:W-:Y:S01]  /*1980*/  @!P2 IMAD.IADD R24, R24, 0x1, -R0 ;  /* 0x000000011818a824 */ /* 0x000fe200078e0a00 */
[----:B------:R-:W-:Y:S01]  /*1990*/  ISETP.GT.U32.AND P6, PT, R0, R30, PT ;  /* 0x0000001e0000720c */ /* 0x000fe20003fc4070 */
[----:B------:R-:W-:Y:S01]  /*19a0*/  IMAD.MOV R25, RZ, RZ, -R10 ;  /* 0x000000ffff197224 */ /* 0x000fe200078e0a0a */
[----:B------:R-:W-:Y:S01]  /*19b0*/  ISETP.GE.AND P2, PT, R32, RZ, PT ;  /* 0x000000ff2000720c */ /* 0x000fe20003f46270 */
[----:B------:R-:W-:Y:S01]  /*19c0*/  @!P3 IMAD.MOV R24, RZ, RZ, -R24 ;  /* 0x000000ffff18b224 */ /* 0x000fe200078e0a18 */
[C---:B------:R-:W-:Y:S01]  /*19d0*/  ISETP.GT.U32.AND P3, PT, R0.reuse, R28, PT ;  /* 0x0000001c0000720c */ /* 0x040fe20003f64070 */
[----:B------:R-:W-:Y:S01]  /*19e0*/  IMAD R33, R0, R25, R33 ;  /* 0x0000001900217224 */ /* 0x000fe200078e0221 */
[----:B------:R-:W-:Y:S01]  /*19f0*/  IABS R32, R37 ;  /* 0x0000002500207213 */ /* 0x000fe20000000000 */
[----:B------:R-:W-:Y:S01]  /*1a00*/  @!P5 IMAD.IADD R31, R31, 0x1, -R0 ;  /* 0x000000011f1fd824 */ /* 0x000fe200078e0a00 */
[----:B------:R-:W-:Y:S01]  /*1a10*/  ISETP.GE.AND P5, PT, R35, RZ, PT ;  /* 0x000000ff2300720c */ /* 0x000fe20003fa6270 */
[----:B------:R-:W-:-:S02]  /*1a20*/  IMAD.MOV.U32 R25, RZ, RZ, R27 ;  /* 0x000000ffff197224 */ /* 0x000fc400078e001b */
[----:B------:R-:W-:-:S04]  /*1a30*/  IMAD.HI.U32 R10, R9, R32, RZ ;  /* 0x00000020090a7227 */ /* 0x000fc800078e00ff */
[----:B------:R-:W-:Y:S01]  /*1a40*/  @!P6 IMAD.IADD R30, R30, 0x1, -R0 ;  /* 0x000000011e1ee824 */ /* 0x000fe200078e0a00 */
[----:B------:R-:W-:Y:S01]  /*1a50*/  ISETP.GT.U32.AND P6, PT, R0, R31, PT ;  /* 0x0000001f0000720c */ /* 0x000fe20003fc4070 */
[----:B------:R-:W-:Y:S02]  /*1a60*/  IMAD.MOV R35, RZ, RZ, -R10 ;  /* 0x000000ffff237224 */ /* 0x000fe400078e0a0a */
[----:B------:R-:W-:Y:S01]  /*1a70*/  @!P3 IMAD.IADD R28, R28, 0x1, -R0 ;  /* 0x000000011c1cb824 */ /* 0x000fe200078e0a00 */
[----:B------:R-:W-:Y:S01]  /*1a80*/  ISETP.GE.AND P3, PT, R34, RZ, PT ;  /* 0x000000ff2200720c */ /* 0x000fe20003f66270 */
[----:B------:R-:W-:Y:S01]  /*1a90*/  @!P4 IMAD.MOV R25, RZ, RZ, -R25 ;  /* 0x000000ffff19c224 */ /* 0x000fe200078e0a19 */
[----:B------:R-:W-:Y:S01]  /*1aa0*/  IABS R34, R38 ;  /* 0x0000002600227213 */ /* 0x000fe20000000000 */
[C---:B------:R-:W-:Y:S01]  /*1ab0*/  IMAD R32, R0.reuse, R35, R32 ;  /* 0x0000002300207224 */ /* 0x040fe200078e0220 */
[----:B------:R-:W-:Y:S01]  /*1ac0*/  ISETP.GT.U32.AND P4, PT, R0, R33, PT ;  /* 0x000000210000720c */ /* 0x000fe20003f84070 */
[----:B------:R-:W-:Y:S01]  /*1ad0*/  IMAD.MOV.U32 R27, RZ, RZ, R29 ;  /* 0x000000ffff1b7224 */ /* 0x000fe200078e001d */
[----:B------:R-:W-:Y:S01]  /*1ae0*/  IADD3 R29, R7, 0x4a, RZ ;  /* 0x0000004a071d7810 */ /* 0x000fe20007ffe0ff */
[----:B------:R-:W-:-:S04]  /*1af0*/  IMAD.HI.U32 R10, R9, R34, RZ ;  /* 0x00000022090a7227 */ /* 0x000fc800078e00ff */
[----:B------:R-:W-:Y:S01]  /*1b00*/  @!P6 IMAD.IADD R31, R31, 0x1, -R0 ;  /* 0x000000011f1fe824 */ /* 0x000fe200078e0a00 */
[C---:B------:R-:W-:Y:S01]  /*1b10*/  ISETP.GT.U32.AND P6, PT, R0.reuse, R32, PT ;  /* 0x000000200000720c */ /* 0x040fe20003fc4070 */
[----:B------:R-:W-:Y:S01]  /*1b20*/  @!P1 IMAD.MOV R26, RZ, RZ, -R26 ;  /* 0x000000ffff1a9224 */ /* 0x000fe200078e0a1a */
[C---:B------:R-:W-:Y:S01]  /*1b30*/  ISETP.GT.U32.AND P1, PT, R0.reuse, R30, PT ;  /* 0x0000001e0000720c */ /* 0x040fe20003f24070 */
[----:B------:R-:W-:Y:S01]  /*1b40*/  IMAD.MOV R35, RZ, RZ, -R10 ;  /* 0x000000ffff237224 */ /* 0x000fe200078e0a0a */
[----:B------:R-:W-:Y:S01]  /*1b50*/  IABS R10, R29 ;  /* 0x0000001d000a7213 */ /* 0x000fe20000000000 */
[----:B------:R-:W-:Y:S01]  /*1b60*/  @!P4 IMAD.IADD R33, R33, 0x1, -R0 ;  /* 0x000000012121c824 */ /* 0x000fe200078e0a00 */
[----:B------:R-:W-:Y:S01]  /*1b70*/  ISETP.GE.AND P4, PT, R29, RZ, PT ;  /* 0x000000ff1d00720c */ /* 0x000fe20003f86270 */
[----:B------:R-:W-:Y:S02]  /*1b80*/  IMAD R35, R0, R35, R34 ;  /* 0x0000002300237224 */ /* 0x000fe400078e0222 */
[----:B------:R-:W-:-:S02]  /*1b90*/  IMAD.MOV.U32 R34, RZ, RZ, R10 ;  /* 0x000000ffff227224 */ /* 0x000fc400078e000a */
[----:B------:R-:W-:Y:S02]  /*1ba0*/  IMAD.MOV.U32 R29, RZ, RZ, R31 ;  /* 0x000000ffff1d7224 */ /* 0x000fe400078e001f */
[----:B------:R-:W-:Y:S01]  /*1bb0*/  @!P6 IMAD.IADD R32, R32, 0x1, -R0 ;  /* 0x000000012020e824 */ /* 0x000fe200078e0a00 */
[----:B------:R-:W-:Y:S01]  /*1bc0*/  ISETP.GT.U32.AND P6, PT, R0, R33, PT ;  /* 0x000000210000720c */ /* 0x000fe20003fc4070 */
[----:B------:R-:W-:-:S04]  /*1bd0*/  IMAD.HI.U32 R10, R9, R34, RZ ;  /* 0x00000022090a7227 */ /* 0x000fc800078e00ff */
[----:B------:R-:W-:Y:S01]  /*1be0*/  @!P1 IMAD.IADD R30, R30, 0x1, -R0 ;  /* 0x000000011e1e9824 */ /* 0x000fe200078e0a00 */
[----:B------:R-:W-:Y:S01]  /*1bf0*/  ISETP.GE.AND P1, PT, R38, RZ, PT ;  /* 0x000000ff2600720c */ /* 0x000fe20003f26270 */
[----:B------:R-:W-:Y:S01]  /*1c00*/  IMAD.MOV R31, RZ, RZ, -R10 ;  /* 0x000000ffff1f7224 */ /* 0x000fe200078e0a0a */
[----:B------:R-:W-:Y:S01]  /*1c10*/  IABS R38, R41 ;  /* 0x0000002900267213 */ /* 0x000fe20000000000 */
[----:B------:R-:W-:Y:S01]  /*1c20*/  @!P5 IMAD.MOV R30, RZ, RZ, -R30 ;  /* 0x000000ffff1ed224 */ /* 0x000fe200078e0a1e */
[C---:B------:R-:W-:Y:S01]  /*1c30*/  ISETP.GT.U32.AND P5, PT, R0.reuse, R35, PT ;  /* 0x000000230000720c */ /* 0x040fe20003fa4070 */
[----:B------:R-:W-:Y:S02]  /*1c40*/  IMAD R34, R0, R31, R34 ;  /* 0x0000001f00227224 */ /* 0x000fe400078e0222 */
[----:B------:R-:W-:Y:S01]  /*1c50*/  @!P2 IMAD.MOV R27, RZ, RZ, -R27 ;  /* 0x000000ffff1ba224 */ /* 0x000fe200078e0a1b */
[----:B------:R-:W-:Y:S01]  /*1c60*/  ISETP.GE.AND P2, PT, R36, RZ, PT ;  /* 0x000000ff2400720c */ /* 0x000fe20003f46270 */
[----:B------:R-:W-:Y:S01]  /*1c70*/  @!P6 IMAD.IADD R33, R33, 0x1, -R0 ;  /* 0x000000012121e824 */ /* 0x000fe200078e0a00 */
[C---:B------:R-:W-:Y:S01]  /*1c80*/  ISETP.GT.U32.AND P6, PT, R0.reuse, R34, PT ;  /* 0x000000220000720c */ /* 0x040fe20003fc4070 */
[----:B------:R-:W-:Y:S01]  /*1c90*/  @!P3 IMAD.MOV R29, RZ, RZ, -R29 ;  /* 0x000000ffff1db224 */ /* 0x000fe200078e0a1d */
[----:B------:R-:W-:Y:S01]  /*1ca0*/  ISETP.GT.U32.AND P3, PT, R0, R32, PT ;  /* 0x000000200000720c */ /* 0x000fe20003f64070 */
[----:B------:R-:W-:Y:S01]  /*1cb0*/  IMAD.HI.U32 R31, R9, R38, RZ ;  /* 0x00000026091f7227 */ /* 0x000fe200078e00ff */
[----:B------:R-:W-:-:S03]  /*1cc0*/  IADD3 R36, R7, 0x48, RZ ;  /* 0x0000004807247810 */ /* 0x000fc60007ffe0ff */
[----:B------:R-:W-:Y:S01]  /*1cd0*/  @!P0 IMAD.MOV R28, RZ, RZ, -R28 ;  /* 0x000000ffff1c8224 */ /* 0x000fe200078e0a1c */
[----:B------:R-:W-:Y:S01]  /*1ce0*/  ISETP.GE.AND P0, PT, R37, RZ, PT ;  /* 0x000000ff2500720c */ /* 0x000fe20003f06270 */
[----:B------:R-:W-:Y:S01]  /*1cf0*/  IMAD.MOV R39, RZ, RZ, -R31 ;  /* 0x000000ffff277224 */ /* 0x000fe200078e0a1f */
[----:B------:R-:W-:Y:S01]  /*1d00*/  IABS R37, R36 ;  /* 0x0000002400257213 */ /* 0x000fe20000000000 */
[----:B------:R-:W-:Y:S01]  /*1d10*/  @!P5 IMAD.IADD R35, R35, 0x1, -R0 ;  /* 0x000000012323d824 */ /* 0x000fe200078e0a00 */
[----:B------:R-:W-:Y:S01]  /*1d20*/  ISETP.GE.AND P5, PT, R41, RZ, PT ;  /* 0x000000ff2900720c */ /* 0x000fe20003fa6270 */
[----:B------:R-:W-:Y:S02]  /*1d30*/  IMAD.MOV.U32 R31, RZ, RZ, R33 ;  /* 0x000000ffff1f7224 */ /* 0x000fe400078e0021 */
[----:B------:R-:W-:-:S04]  /*1d40*/  IMAD.HI.U32 R10, R9, R37, RZ ;  /* 0x00000025090a7227 */ /* 0x000fc800078e00ff */
[--C-:B------:R-:W-:Y:S02]  /*1d50*/  @!P6 IMAD.IADD R34, R34, 0x1, -R0.reuse ;  /* 0x000000012222e824 */ /* 0x100fe400078e0a00 */
[----:B------:R-:W-:Y:S01]  /*1d60*/  @!P2 IMAD.MOV R31, RZ, RZ, -R31 ;  /* 0x000000ffff1fa224 */ /* 0x000fe200078e0a1f */
[----:B------:R-:W-:Y:S01]  /*1d70*/  ISETP.GT.U32.AND P2, PT, R0, R35, PT ;  /* 0x000000230000720c */ /* 0x000fe20003f44070 */
[----:B------:R-:W-:Y:S01]  /*1d80*/  @!P3 IMAD.IADD R32, R32, 0x1, -R0 ;  /* 0x000000012020b824 */ /* 0x000fe200078e0a00 */
[----:B------:R-:W-:Y:S01]  /*1d90*/  ISETP.GE.AND P3, PT, R36, RZ, PT ;  /* 0x000000ff2400720c */ /* 0x000fe20003f66270 */
[----:B------:R-:W-:Y:S01]  /*1da0*/  IMAD.MOV R36, RZ, RZ, -R10 ;  /* 0x000000ffff247224 */ /* 0x000fe200078e0a0a */
[----:B------:R-:W-:Y:S01]  /*1db0*/  ISETP.GT.U32.AND P6, PT, R0, R34, PT ;  /* 0x000000220000720c */ /* 0x000fe20003fc4070 */
[----:B------:R-:W-:-:S04]  /*1dc0*/  IMAD.HI.U32 R10, R9, R40, RZ ;  /* 0x00000028090a7227 */ /* 0x000fc800078e00ff */
[C---:B------:R-:W-:Y:S02]  /*1dd0*/  IMAD R37, R0.reuse, R36, R37 ;  /* 0x0000002400257224 */ /* 0x040fe400078e0225 */
[----:B------:R-:W-:Y:S02]  /*1de0*/  IMAD.MOV R33, RZ, RZ, -R10 ;  /* 0x000000ffff217224 */ /* 0x000fe400078e0a0a */
[C---:B------:R-:W-:Y:S02]  /*1df0*/  IMAD R36, R0.reuse, R39, R38 ;  /* 0x0000002700247224 */ /* 0x040fe400078e0226 */
[----:B------:R-:W-:Y:S01]  /*1e00*/  @!P0 IMAD.MOV R32, RZ, RZ, -R32 ;  /* 0x000000ffff208224 */ /* 0x000fe200078e0a20 */
[C---:B------:R-:W-:Y:S01]  /*1e10*/  ISETP.GT.U32.AND P0, PT, R0.reuse, R37, PT ;  /* 0x000000250000720c */ /* 0x040fe20003f04070 */
[C---:B------:R-:W-:Y:S01]  /*1e20*/  IMAD R39, R0.reuse, R33, R40 ;  /* 0x0000002100277224 */ /* 0x040fe200078e0228 */
[----:B------:R-:W-:Y:S01]  /*1e30*/  IABS R40, R46 ;  /* 0x0000002e00287213 */ /* 0x000fe20000000000 */
[--C-:B------:R-:W-:Y:S01]  /*1e40*/  @!P2 IMAD.IADD R35, R35, 0x1, -R0.reuse ;  /* 0x000000012323a824 */ /* 0x100fe200078e0a00 */
[----:B------:R-:W-:Y:S01]  /*1e50*/  ISETP.GT.U32.AND P2, PT, R0, R36, PT ;  /* 0x000000240000720c */ /* 0x000fe20003f44070 */
[----:B------:R-:W-:Y:S01]  /*1e60*/  @!P6 IMAD.IADD R34, R34, 0x1, -R0 ;  /* 0x000000012222e824 */ /* 0x000fe200078e0a00 */
[----:B------:R-:W-:Y:S01]  /*1e70*/  ISETP.GT.U32.AND P6, PT, R0, R39, PT ;  /* 0x000000270000720c */ /* 0x000fe20003fc4070 */
[----:B------:R-:W-:-:S04]  /*1e80*/  IMAD.HI.U32 R10, R9, R40, RZ ;  /* 0x00000028090a7227 */ /* 0x000fc800078e00ff */
[----:B------:R-:W-:-:S04]  /*1e90*/  IMAD.HI.U32 R38, R9, R42, RZ ;  /* 0x0000002a09267227 */ /* 0x000fc800078e00ff */
[--C-:B------:R-:W-:Y:S01]  /*1ea0*/  @!P0 IMAD.IADD R37, R37, 0x1, -R0.reuse ;  /* 0x0000000125258824 */ /* 0x100fe200078e0a00 */
[----:B------:R-:W-:Y:S01]  /*1eb0*/  ISETP.GE.AND P0, PT, R43, RZ, PT ;  /* 0x000000ff2b00720c */ /* 0x000fe20003f06270 */
[--C-:B------:R-:W-:Y:S02]  /*1ec0*/  @!P2 IMAD.IADD R36, R36, 0x1, -R0.reuse ;  /* 0x000000012424a824 */ /* 0x100fe400078e0a00 */
[----:B------:R-:W-:Y:S01]  /*1ed0*/  @!P6 IMAD.IADD R39, R39, 0x1, -R0 ;  /* 0x000000012727e824 */ /* 0x000fe200078e0a00 */
[C---:B------:R-:W-:Y:S01]  /*1ee0*/  ISETP.GT.U32.AND P2, PT, R0.reuse, R37, PT ;  /* 0x000000250000720c */ /* 0x040fe20003f44070 */
[----:B------:R-:W-:Y:S01]  /*1ef0*/  IMAD.MOV R41, RZ, RZ, -R10 ;  /* 0x000000ffff297224 */ /* 0x000fe200078e0a0a */
[C---:B------:R-:W-:Y:S01]  /*1f00*/  ISETP.GT.U32.AND P6, PT, R0.reuse, R36, PT ;  /* 0x000000240000720c */ /* 0x040fe20003fc4070 */
[----:B------:R-:W-:Y:S02]  /*1f10*/  IMAD.MOV R43, RZ, RZ, -R38 ;  /* 0x000000ffff2b7224 */ /* 0x000fe400078e0a26 */
[----:B------:R-:W-:-:S02]  /*1f20*/  IMAD R38, R0, R41, R40 ;  /* 0x0000002900267224 */ /* 0x000fc400078e0228 */
[----:B------:R-:W-:Y:S02]  /*1f30*/  IMAD R41, R0, R43, R42 ;  /* 0x0000002b00297224 */ /* 0x000fe400078e022a */
[----:B------:R-:W-:Y:S02]  /*1f40*/  IMAD.MOV.U32 R33, RZ, RZ, R35 ;  /* 0x000000ffff217224 */ /* 0x000fe400078e0023 */
[----:B------:R-:W-:-:S04]  /*1f50*/  IMAD.HI.U32 R10, R9, R44, RZ ;  /* 0x0000002c090a7227 */ /* 0x000fc800078e00ff */
[--C-:B------:R-:W-:Y:S01]  /*1f60*/  @!P2 IMAD.IADD R37, R37, 0x1, -R0.reuse ;  /* 0x000000012525a824 */ /* 0x100fe200078e0a00 */
[----:B------:R-:W-:Y:S01]  /*1f70*/  ISETP.GT.U32.AND P2, PT, R0, R38, PT ;  /* 0x000000260000720c */ /* 0x000fe20003f44070 */
[----:B------:R-:W-:Y:S01]  /*1f80*/  @!P6 IMAD.IADD R36, R36, 0x1, -R0 ;  /* 0x000000012424e824 */ /* 0x000fe200078e0a00 */
[C---:B------:R-:W-:Y:S01]  /*1f90*/  ISETP.GT.U32.AND P6, PT, R0.reuse, R41, PT ;  /* 0x000000290000720c */ /* 0x040fe20003fc4070 */
[----:B------:R-:W-:Y:S01]  /*1fa0*/  @!P1 IMAD.MOV R33, RZ, RZ, -R33 ;  /* 0x000000ffff219224 */ /* 0x000fe200078e0a21 */
[----:B------:R-:W-:Y:S01]  /*1fb0*/  ISETP.GT.U32.AND P1, PT, R0, R39, PT ;  /* 0x000000270000720c */ /* 0x000fe20003f24070 */
[----:B------:R-:W-:Y:S02]  /*1fc0*/  IMAD.MOV R43, RZ, RZ, -R10 ;  /* 0x000000ffff2b7224 */ /* 0x000fe400078e0a0a */
[----:B------:R-:W-:-:S04]  /*1fd0*/  IMAD.HI.U32 R35, R9, R45, RZ ;  /* 0x0000002d09237227 */ /* 0x000fc800078e00ff */
[----:B------:R-:W-:Y:S02]  /*1fe0*/  IMAD R40, R0, R43, R44 ;  /* 0x0000002b00287224 */ /* 0x000fe400078e022c */
[--C-:B------:R-:W-:Y:S02]  /*1ff0*/  @!P2 IMAD.IADD R38, R38, 0x1, -R0.reuse ;  /* 0x000000012626a824 */ /* 0x100fe400078e0a00 */
[----:B------:R-:W-:Y:S01]  /*2000*/  @!P6 IMAD.IADD R41, R41, 0x1, -R0 ;  /* 0x000000012929e824 */ /* 0x000fe200078e0a00 */
[----:B------:R-:W-:Y:S01]  /*2010*/  ISETP.GT.U32.AND P2, PT, R0, R40, PT ;  /* 0x000000280000720c */ /* 0x000fe20003f44070 */
[----:B------:R-:W-:Y:S01]  /*2020*/  @!P4 IMAD.MOV R34, RZ, RZ, -R34 ;  /* 0x000000ffff22c224 */ /* 0x000fe200078e0a22 */
[----:B------:R-:W-:Y:S01]  /*2030*/  ISETP.GE.AND P4, PT, R46, RZ, PT ;  /* 0x000000ff2e00720c */ /* 0x000fe20003f86270 */
[----:B------:R-:W-:Y:S01]  /*2040*/  IMAD.MOV R35, RZ, RZ, -R35 ;  /* 0x000000ffff237224 */ /* 0x000fe200078e0a23 */
[----:B------:R-:W-:Y:S01]  /*2050*/  IADD3 R46, R7, 0x3a, RZ ;  /* 0x0000003a072e7810 */ /* 0x000fe20007ffe0ff */
[----:B------:R-:W-:Y:S01]  /*2060*/  @!P1 IMAD.IADD R39, R39, 0x1, -R0 ;  /* 0x0000000127279824 */ /* 0x000fe200078e0a00 */
[----:B------:R-:W-:Y:S01]  /*2070*/  ISETP.GE.AND P1, PT, R47, RZ, PT ;  /* 0x000000ff2f00720c */ /* 0x000fe20003f26270 */
[C---:B------:R-:W-:Y:S01]  /*2080*/  IMAD R43, R0.reuse, R35, R45 ;  /* 0x00000023002b7224 */ /* 0x040fe200078e022d */
[----:B------:R-:W-:Y:S01]  /*2090*/  IADD3 R47, R7, 0x38, RZ ;  /* 0x00000038072f7810 */ /* 0x000fe20007ffe0ff */
[----:B------:R-:W-:Y:S01]  /*20a0*/  @!P5 IMAD.MOV R36, RZ, RZ, -R36 ;  /* 0x000000ffff24d224 */ /* 0x000fe200078e0a24 */
[----:B------:R-:W-:Y:S01]  /*20b0*/  ISETP.GT.U32.AND P6, PT, R0, R41, PT ;  /* 0x000000290000720c */ /* 0x000fe20003fc4070 */
[----:B------:R-:W-:Y:S01]  /*20c0*/  IMAD.MOV.U32 R35, RZ, RZ, R37 ;  /* 0x000000ffff237224 */ /* 0x000fe200078e0025 */
[----:B------:R-:W-:Y:S01]  /*20d0*/  IABS R42, R46 ;  /* 0x0000002e002a7213 */ /* 0x000fe20000000000 */
[----:B------:R-:W-:Y:S01]  /*20e0*/  IMAD.MOV.U32 R37, RZ, RZ, R39 ;  /* 0x000000ffff257224 */ /* 0x000fe200078e0027 */
[----:B------:R-:W-:Y:S01]  /*20f0*/  IABS R44, R47 ;  /* 0x0000002f002c7213 */ /* 0x000fe20000000000 */
[----:B------:R-:W-:Y:S01]  /*2100*/  @!P2 IMAD.IADD R40, R40, 0x1, -R0 ;  /* 0x000000012828a824 */ /* 0x000fe200078e0a00 */
[----:B------:R-:W-:Y:S01]  /*2110*/  ISETP.GT.U32.AND P5, PT, R0, R43, PT ;  /* 0x0000002b0000720c */ /* 0x000fe20003fa4070 */
[----:B------:R-:W-:-:S03]  /*2120*/  IMAD.HI.U32 R10, R9, R42, RZ ;  /* 0x0000002a090a7227 */ /* 0x000fc600078e00ff */
[----:B------:R-:W-:Y:S01]  /*2130*/  ISETP.GT.U32.AND P2, PT, R0, R40, PT ;  /* 0x000000280000720c */ /* 0x000fe20003f44070 */
[----:B------:R-:W-:-:S04]  /*2140*/  IMAD.HI.U32 R39, R9, R44, RZ ;  /* 0x0000002c09277227 */ /* 0x000fc800078e00ff */
[----:B------:R-:W-:Y:S01]  /*2150*/  IMAD.MOV R45, RZ, RZ, -R10 ;  /* 0x000000ffff2d7224 */ /* 0x000fe200078e0a0a */
[----:B------:R-:W-:Y:S01]  /*2160*/  IADD3 R10, R7, 0x36, RZ ;  /* 0x00000036070a7810 */ /* 0x000fe20007ffe0ff */
[----:B------:R-:W-:Y:S02]  /*2170*/  IMAD.MOV R39, RZ, RZ, -R39 ;  /* 0x000000ffff277224 */ /* 0x000fe400078e0a27 */
[----:B------:R-:W-:Y:S01]  /*2180*/  @!P6 IMAD.IADD R41, R41, 0x1, -R0 ;  /* 0x000000012929e824 */ /* 0x000fe200078e0a00 */
[----:B------:R-:W-:Y:S01]  /*2190*/  ISETP.GE.AND P6, PT, R46, RZ, PT ;  /* 0x000000ff2e00720c */ /* 0x000fe20003fc6270 */
[C---:B------:R-:W-:Y:S02]  /*21a0*/  IMAD R42, R0.reuse, R45, R42 ;  /* 0x0000002d002a7224 */ /* 0x040fe400078e022a */
[----:B------:R-:W-:Y:S01]  /*21b0*/  IMAD R45, R0, R39, R44 ;  /* 0x00000027002d7224 */ /* 0x000fe200078e022c */
[----:B------:R-:W-:Y:S01]  /*21c0*/  IABS R44, R10 ;  /* 0x0000000a002c7213 */ /* 0x000fe20000000000 */
[----:B------:R-:W-:-:S02]  /*21d0*/  IMAD.MOV.U32 R39, RZ, RZ, R41 ;  /* 0x000000ffff277224 */ /* 0x000fc400078e0029 */
[----:B------:R-:W-:Y:S01]  /*21e0*/  @!P3 IMAD.MOV R35, RZ, RZ, -R35 ;  /* 0x000000ffff23b224 */ /* 0x000fe200078e0a23 */
[----:B------:R-:W-:Y:S01]  /*21f0*/  ISETP.GT.U32.AND P3, PT, R0, R38, PT ;  /* 0x000000260000720c */ /* 0x000fe20003f64070 */
[----:B------:R-:W-:Y:S01]  /*2200*/  @!P0 IMAD.MOV R37, RZ, RZ, -R37 ;  /* 0x000000ffff258224 */ /* 0x000fe200078e0a25 */
[----:B------:R-:W-:Y:S01]  /*2210*/  ISETP.GE.AND P0, PT, R48, RZ, PT ;  /* 0x000000ff3000720c */ /* 0x000fe20003f06270 */
[--C-:B------:R-:W-:Y:S01]  /*2220*/  @!P5 IMAD.IADD R43, R43, 0x1, -R0.reuse ;  /* 0x000000012b2bd824 */ /* 0x100fe200078e0a00 */
[----:B------:R-:W-:Y:S01]  /*2230*/  IADD3 R48, R7, 0x32, RZ ;  /* 0x0000003207307810 */ /* 0x000fe20007ffe0ff */
[----:B------:R-:W-:Y:S01]  /*2240*/  @!P1 IMAD.MOV R39, RZ, RZ, -R39 ;  /* 0x000000ffff279224 */ /* 0x000fe200078e0a27 */
[----:B------:R-:W-:Y:S01]  /*2250*/  ISETP.GT.U32.AND P1, PT, R0, R45, PT ;  /* 0x0000002d0000720c */ /* 0x000fe20003f24070 */
[----:B------:R-:W-:Y:S01]  /*2260*/  @!P2 IMAD.IADD R40, R40, 0x1, -R0 ;  /* 0x000000012828a824 */ /* 0x000fe200078e0a00 */
[C---:B------:R-:W-:Y:S02]  /*2270*/  ISETP.GT.U32.AND P5, PT, R0.reuse, R43, PT ;  /* 0x0000002b0000720c */ /* 0x040fe40003fa4070 */
[----:B------:R-:W-:-:S02]  /*2280*/  ISETP.GT.U32.AND P2, PT, R0, R42, PT ;  /* 0x0000002a0000720c */ /* 0x000fc40003f44070 */
[----:B------:R-:W-:Y:S01]  /*2290*/  IABS R46, R48 ;  /* 0x00000030002e7213 */ /* 0x000fe20000000000 */
[----:B------:R-:W-:Y:S01]  /*22a0*/  @!P3 IMAD.IADD R38, R38, 0x1, -R0 ;  /* 0x000000012626b824 */ /* 0x000fe200078e0a00 */
[----:B------:R-:W-:Y:S01]  /*22b0*/  ISETP.GE.AND P3, PT, R49, RZ, PT ;  /* 0x000000ff3100720c */ /* 0x000fe20003f66270 */
[----:B------:R-:W-:Y:S01]  /*22c0*/  @!P0 IMAD.MOV R40, RZ, RZ, -R40 ;  /* 0x000000ffff288224 */ /* 0x000fe200078e0a28 */
[----:B------:R-:W-:Y:S01]  /*22d0*/  ISETP.GE.AND P0, PT, R10, RZ, PT ;  /* 0x000000ff0a00720c */ /* 0x000fe20003f06270 */
[----:B------:R-:W-:Y:S01]  /*22e0*/  @!P4 IMAD.MOV R38, RZ, RZ, -R38 ;  /* 0x000000ffff26c224 */ /* 0x000fe200078e0a26 */
[----:B------:R-:W-:Y:S01]  /*22f0*/  IADD3 R10, R7, 0x34, RZ ;  /* 0x00000034070a7810 */ /* 0x000fe20007ffe0ff */
[--C-:B------:R-:W-:Y:S01]  /*2300*/  @!P1 IMAD.IADD R45, R45, 0x1, -R0.reuse ;  /* 0x000000012d2d9824 */ /* 0x100fe200078e0a00 */
[----:B------:R-:W-:Y:S01]  /*2310*/  ISETP.GE.AND P4, PT, R47, RZ, PT ;  /* 0x000000ff2f00720c */ /* 0x000fe20003f86270 */
[--C-:B------:R-:W-:Y:S01]  /*2320*/  @!P5 IMAD.IADD R43, R43, 0x1, -R0.reuse ;  /* 0x000000012b2bd824 */ /* 0x100fe200078e0a00 */
[----:B------:R-:W-:Y:S01]  /*2330*/  ISETP.GE.AND P5, PT, R10, RZ, PT ;  /* 0x000000ff0a00720c */ /* 0x000fe20003fa6270 */
[----:B------:R-:W-:Y:S01]  /*2340*/  @!P2 IMAD.IADD R42, R42, 0x1, -R0 ;  /* 0x000000012a2aa824 */ /* 0x000fe200078e0a00 */
[----:B------:R-:W-:Y:S01]  /*2350*/  IABS R47, R10 ;  /* 0x0000000a002f7213 */ /* 0x000fe20000000000 */
[----:B------:R-:W-:Y:S01]  /*2360*/  IMAD.HI.U32 R10, R9, R44, RZ ;  /* 0x0000002c090a7227 */ /* 0x000fe200078e00ff */
[----:B------:R-:W-:-:S02]  /*2370*/  ISETP.GT.U32.AND P1, PT, R0, R45, PT ;  /* 0x0000002d0000720c */ /* 0x000fc40003f24070 */
[----:B------:R-:W-:Y:S01]  /*2380*/  ISETP.GT.U32.AND P2, PT, R0, R42, PT ;  /* 0x0000002a0000720c */ /* 0x000fe20003f44070 */
[----:B------:R-:W-:Y:S02]  /*2390*/  IMAD.MOV.U32 R41, RZ, RZ, R43 ;  /* 0x000000ffff297224 */ /* 0x000fe400078e002b */
[----:B------:R-:W-:Y:S02]  /*23a0*/  IMAD.MOV R43, RZ, RZ, -R10 ;  /* 0x000000ffff2b7224 */ /* 0x000fe400078e0a0a */
[----:B------:R-:W-:-:S04]  /*23b0*/  IMAD.HI.U32 R10, R9, R47, RZ ;  /* 0x0000002f090a7227 */ /* 0x000fc800078e00ff */
[----:B------:R-:W-:Y:S02]  /*23c0*/  IMAD R44, R0, R43, R44 ;  /* 0x0000002b002c7224 */ /* 0x000fe400078e022c */
[----:B------:R-:W-:-:S04]  /*23d0*/  IMAD.HI.U32 R43, R9, R46, RZ ;  /* 0x0000002e092b7227 */ /* 0x000fc800078e00ff */
[----:B------:R-:W-:Y:S02]  /*23e0*/  IMAD.MOV R43, RZ, RZ, -R43 ;  /* 0x000000ffff2b7224 */ /* 0x000fe400078e0a2b */
[----:B------:R-:W-:Y:S02]  /*23f0*/  IMAD.MOV R10, RZ, RZ, -R10 ;  /* 0x000000ffff0a7224 */ /* 0x000fe400078e0a0a */
[----:B------:R-:W-:Y:S02]  /*2400*/  @!P1 IMAD.IADD R45, R45, 0x1, -R0 ;  /* 0x000000012d2d9824 */ /* 0x000fe400078e0a00 */
[----:B------:R-:W-:Y:S02]  /*2410*/  IMAD R46, R0, R43, R46 ;  /* 0x0000002b002e7224 */ /* 0x000fe400078e022e */
[----:B------:R-:W-:Y:S01]  /*2420*/  @!P2 IMAD.IADD R42, R42, 0x1, -R0 ;  /* 0x000000012a2aa824 */ /* 0x000fe200078e0a00 */
[C---:B------:R-:W-:Y:S01]  /*2430*/  ISETP.GT.U32.AND P2, PT, R0.reuse, R44, PT ;  /* 0x0000002c0000720c */ /* 0x040fe20003f44070 */
[----:B------:R-:W-:-:S02]  /*2440*/  IMAD R47, R0, R10, R47 ;  /* 0x0000000a002f7224 */ /* 0x000fc400078e022f */
[----:B------:R-:W-:Y:S02]  /*2450*/  IMAD.MOV.U32 R43, RZ, RZ, R45 ;  /* 0x000000ffff2b7224 */ /* 0x000fe400078e002d */
[----:B------:R-:W-:Y:S01]  /*2460*/  @!P3 IMAD.MOV R41, RZ, RZ, -R41 ;  /* 0x000000ffff29b224 */ /* 0x000fe200078e0a29 */
[----:B------:R-:W-:Y:S01]  /*2470*/  ISETP.GE.AND P3, PT, R48, RZ, PT ;  /* 0x000000ff3000720c */ /* 0x000fe20003f66270 */
[----:B------:R-:W-:Y:S01]  /*2480*/  @!P4 IMAD.MOV R43, RZ, RZ, -R43 ;  /* 0x000000ffff2bc224 */ /* 0x000fe200078e0a2b */
[----:B------:R-:W-:Y:S01]  /*2490*/  ISETP.GT.U32.AND P4, PT, R0, R47, PT ;  /* 0x0000002f0000720c */ /* 0x000fe20003f84070 */
[----:B------:R-:W-:Y:S01]  /*24a0*/  @!P6 IMAD.MOV R42, RZ, RZ, -R42 ;  /* 0x000000ffff2ae224 */ /* 0x000fe200078e0a2a */
[----:B------:R-:W-:Y:S01]  /*24b0*/  IADD3 R48, R7, 0x30, RZ ;  /* 0x0000003007307810 */ /* 0x000fe20007ffe0ff */
[----:B------:R-:W-:-:S03]  /*24c0*/  IMAD.HI.U32 R45, R9, R50, RZ ;  /* 0x00000032092d7227 */ /* 0x000fc600078e00ff */
[----:B------:R-:W-:Y:S01]  /*24d0*/  IABS R49, R48 ;  /* 0x0000003000317213 */ /* 0x000fe20000000000 */
[--C-:B------:R-:W-:Y:S01]  /*24e0*/  @!P2 IMAD.IADD R44, R44, 0x1, -R0.reuse ;  /* 0x000000012c2ca824 */ /* 0x100fe200078e0a00 */
[----:B------:R-:W-:Y:S01]  /*24f0*/  ISETP.GE.AND P1, PT, R48, RZ, PT ;  /* 0x000000ff3000720c */ /* 0x000fe20003f26270 */
[----:B------:R-:W-:Y:S01]  /*2500*/  IMAD.MOV R45, RZ, RZ, -R45 ;  /* 0x000000ffff2d7224 */ /* 0x000fe200078e0a2d */
[----:B------:R-:W-:Y:S01]  /*2510*/  IADD3 R48, R7, 0x2e, RZ ;  /* 0x0000002e07307810 */ /* 0x000fe20007ffe0ff */
[----:B------:R-:W-:Y:S01]  /*2520*/  IMAD.HI.U32 R10, R9, R49, RZ ;  /* 0x00000031090a7227 */ /* 0x000fe200078e00ff */
[----:B------:R-:W-:Y:S02]  /*2530*/  ISETP.GT.U32.AND P6, PT, R0, R44, PT ;  /* 0x0000002c0000720c */ /* 0x000fe40003fc4070 */
[----:B------:R-:W-:Y:S01]  /*2540*/  ISETP.GE.AND P2, PT, R48, RZ, PT ;  /* 0x000000ff3000720c */ /* 0x000fe20003f46270 */
[----:B------:R-:W-:Y:S01]  /*2550*/  @!P4 IMAD.IADD R47, R47, 0x1, -R0 ;  /* 0x000000012f2fc824 */ /* 0x000fe200078e0a00 */
[----:B------:R-:W-:Y:S01]  /*2560*/  IABS R48, R48 ;  /* 0x0000003000307213 */ /* 0x000fe20000000000 */
[----:B------:R-:W-:-:S03]  /*2570*/  IMAD.MOV R10, RZ, RZ, -R10 ;  /* 0x000000ffff0a7224 */ /* 0x000fc600078e0a0a */
[C---:B------:R-:W-:Y:S01]  /*2580*/  ISETP.GT.U32.AND P4, PT, R0.reuse, R47, PT ;  /* 0x0000002f0000720c */ /* 0x040fe20003f84070 */
[----:B------:R-:W-:Y:S02]  /*2590*/  IMAD R49, R0, R10, R49 ;  /* 0x0000000a00317224 */ /* 0x000fe400078e0231 */
[----:B------:R-:W-:-:S04]  /*25a0*/  IMAD.HI.U32 R10, R9, R48, RZ ;  /* 0x00000030090a7227 */ /* 0x000fc800078e00ff */
[----:B------:R-:W-:Y:S01]  /*25b0*/  @!P6 IMAD.IADD R44, R44, 0x1, -R0 ;  /* 0x000000012c2ce824 */ /* 0x000fe200078e0a00 */
[----:B------:R-:W-:Y:S01]  /*25c0*/  ISETP.GT.U32.AND P6, PT, R0, R46, PT ;  /* 0x0000002e0000720c */ /* 0x000fe20003fc4070 */
[----:B------:R-:W-:Y:S02]  /*25d0*/  IMAD.MOV R51, RZ, RZ, -R10 ;  /* 0x000000ffff337224 */ /* 0x000fe400078e0a0a */
[----:B------:R-:W-:-:S04]  /*25e0*/  IMAD.HI.U32 R10, R9, R52, RZ ;  /* 0x00000034090a7227 */ /* 0x000fc800078e00ff */
[C---:B------:R-:W-:Y:S02]  /*25f0*/  IMAD R48, R0.reuse, R51, R48 ;  /* 0x0000003300307224 */ /* 0x040fe400078e0230 */
[----:B------:R-:W-:Y:S01]  /*2600*/  @!P4 IMAD.IADD R47, R47, 0x1, -R0 ;  /* 0x000000012f2fc824 */ /* 0x000fe200078e0a00 */
[C---:B------:R-:W-:Y:S01]  /*2610*/  ISETP.GT.U32.AND P4, PT, R0.reuse, R49, PT ;  /* 0x000000310000720c */ /* 0x040fe20003f84070 */
[C---:B------:R-:W-:Y:S02]  /*2620*/  IMAD R51, R0.reuse, R45, R50 ;  /* 0x0000002d00337224 */ /* 0x040fe400078e0232 */
[----:B------:R-:W-:Y:S01]  /*2630*/  @!P0 IMAD.MOV R44, RZ, RZ, -R44 ;  /* 0x000000ffff2c8224 */ /* 0x000fe200078e0a2c */
[----:B------:R-:W-:Y:S01]  /*2640*/  ISETP.GT.U32.AND P0, PT, R0, R48, PT ;  /* 0x000000300000720c */ /* 0x000fe20003f04070 */
[----:B------:R-:W-:Y:S02]  /*2650*/  IMAD.MOV R45, RZ, RZ, -R10 ;  /* 0x000000ffff2d7224 */ /* 0x000fe400078e0a0a */
[----:B------:R-:W-:-:S02]  /*2660*/  @!P6 IMAD.IADD R46, R46, 0x1, -R0 ;  /* 0x000000012e2ee824 */ /* 0x000fc400078e0a00 */
[C---:B------:R-:W-:Y:S02]  /*2670*/  IMAD R50, R0.reuse, R45, R52 ;  /* 0x0000002d00327224 */ /* 0x040fe400078e0234 */
[----:B------:R-:W-:Y:S01]  /*2680*/  IMAD.MOV.U32 R45, RZ, RZ, R47 ;  /* 0x000000ffff2d7224 */ /* 0x000fe200078e002f */
[C---:B------:R-:W-:Y:S01]  /*2690*/  ISETP.GT.U32.AND P6, PT, R0.reuse, R46, PT ;  /* 0x0000002e0000720c */ /* 0x040fe20003fc4070 */
[----:B------:R-:W-:Y:S01]  /*26a0*/  @!P4 IMAD.IADD R49, R49, 0x1, -R0 ;  /* 0x000000013131c824 */ /* 0x000fe200078e0a00 */
[C---:B------:R-:W-:Y:S01]  /*26b0*/  ISETP.GT.U32.AND P4, PT, R0.reuse, R50, PT ;  /* 0x000000320000720c */ /* 0x040fe20003f84070 */
[----:B------:R-:W-:Y:S01]  /*26c0*/  @!P5 IMAD.MOV R45, RZ, RZ, -R45 ;  /* 0x000000ffff2dd224 */ /* 0x000fe200078e0a2d */
[----:B------:R-:W-:Y:S01]  /*26d0*/  ISETP.GT.U32.AND P5, PT, R0, R51, PT ;  /* 0x000000330000720c */ /* 0x000fe20003fa4070 */
[----:B------:R-:W-:-:S04]  /*26e0*/  IMAD.HI.U32 R52, R9, R55, RZ ;  /* 0x0000003709347227 */ /* 0x000fc800078e00ff */
[----:B------:R-:W-:Y:S01]  /*26f0*/  @!P0 IMAD.IADD R48, R48, 0x1, -R0 ;  /* 0x0000000130308824 */ /* 0x000fe200078e0a00 */
[----:B------:R-:W-:Y:S01]  /*2700*/  ISETP.GT.U32.AND P0, PT, R0, R49, PT ;  /* 0x000000310000720c */ /* 0x000fe20003f04070 */
[----:B------:R-:W-:-:S04]  /*2710*/  IMAD.HI.U32 R10, R9, R53, RZ ;  /* 0x00000035090a7227 */ /* 0x000fc800078e00ff */
[----:B------:R-:W-:Y:S02]  /*2720*/  IMAD.MOV R52, RZ, RZ, -R52 ;  /* 0x000000ffff347224 */ /* 0x000fe400078e0a34 */
[----:B------:R-:W-:Y:S02]  /*2730*/  IMAD.MOV R10, RZ, RZ, -R10 ;  /* 0x000000ffff0a7224 */ /* 0x000fe400078e0a0a */
[----:B------:R-:W-:Y:S01]  /*2740*/  IMAD R55, R0, R52, R55 ;  /* 0x0000003400377224 */ /* 0x000fe200078e0237 */
[----:B------:R-:W-:Y:S01]  /*2750*/  IADD3 R52, R7, 0x24, RZ ;  /* 0x0000002407347810 */ /* 0x000fe20007ffe0ff */
[--C-:B------:R-:W-:Y:S01]  /*2760*/  @!P6 IMAD.IADD R46, R46, 0x1, -R0.reuse ;  /* 0x000000012e2ee824 */ /* 0x100fe200078e0a00 */
[----:B------:R-:W-:Y:S01]  /*2770*/  ISETP.GE.AND P6, PT, R54, RZ, PT ;  /* 0x000000ff3600720c */ /* 0x000fe20003fc6270 */
[C---:B------:R-:W-:Y:S01]  /*2780*/  IMAD R53, R0.reuse, R10, R53 ;  /* 0x0000000a00357224 */ /* 0x040fe200078e0235 */
[----:B------:R-:W-:Y:S01]  /*2790*/  IABS R57, R52 ;  /* 0x0000003400397213 */ /* 0x000fe20000000000 */
[--C-:B------:R-:W-:Y:S01]  /*27a0*/  @!P5 IMAD.IADD R51, R51, 0x1, -R0.reuse ;  /* 0x000000013333d824 */ /* 0x100fe200078e0a00 */
[----:B------:R-:W-:Y:S01]  /*27b0*/  ISETP.GT.U32.AND P5, PT, R0, R48, PT ;  /* 0x000000300000720c */ /* 0x000fe20003fa4070 */
[----:B------:R-:W-:Y:S01]  /*27c0*/  @!P4 IMAD.IADD R50, R50, 0x1, -R0 ;  /* 0x000000013232c824 */ /* 0x000fe200078e0a00 */
[----:B------:R-:W-:Y:S01]  /*27d0*/  IADD3 R54, R7, 0x22, RZ ;  /* 0x0000002207367810 */ /* 0x000fe20007ffe0ff */
[----:B------:R-:W-:Y:S01]  /*27e0*/  @!P3 IMAD.MOV R46, RZ, RZ, -R46 ;  /* 0x000000ffff2eb224 */ /* 0x000fe200078e0a2e */
[C---:B------:R-:W-:Y:S01]  /*27f0*/  ISETP.GT.U32.AND P4, PT, R0.reuse, R51, PT ;  /* 0x000000330000720c */ /* 0x040fe20003f84070 */
[----:B------:R-:W-:Y:S01]  /*2800*/  @!P0 IMAD.IADD R49, R49, 0x1, -R0 ;  /* 0x0000000131318824 */ /* 0x000fe200078e0a00 */
[C---:B------:R-:W-:Y:S01]  /*2810*/  ISETP.GT.U32.AND P3, PT, R0.reuse, R50, PT ;  /* 0x000000320000720c */ /* 0x040fe20003f64070 */
[----:B------:R-:W-:Y:S01]  /*2820*/  IMAD.HI.U32 R10, R9, R57, RZ ;  /* 0x00000039090a7227 */ /* 0x000fe200078e00ff */
[----:B------:R-:W-:-:S02]  /*2830*/  ISETP.GT.U32.AND P0, PT, R0, R53, PT ;  /* 0x000000350000720c */ /* 0x000fc40003f04070 */
[----:B------:R-:W-:Y:S01]  /*2840*/  IABS R59, R54 ;  /* 0x00000036003b7213 */ /* 0x000fe20000000000 */
[----:B------:R-:W-:-:S04]  /*2850*/  IMAD.HI.U32 R47, R9, R61, RZ ;  /* 0x0000003d092f7227 */ /* 0x000fc800078e00ff */
[----:B------:R-:W-:Y:S02]  /*2860*/  IMAD.MOV R10, RZ, RZ, -R10 ;  /* 0x000000ffff0a7224 */ /* 0x000fe400078e0a0a */
[----:B------:R-:W-:Y:S02]  /*2870*/  IMAD.MOV R47, RZ, RZ, -R47 ;  /* 0x000000ffff2f7224 */ /* 0x000fe400078e0a2f */
[--C-:B------:R-:W-:Y:S01]  /*2880*/  @!P5 IMAD.IADD R48, R48, 0x1, -R0.reuse ;  /* 0x000000013030d824 */ /* 0x100fe200078e0a00 */
[C---:B------:R-:W-:Y:S01]  /*2890*/  ISETP.GT.U32.AND P5, PT, R0.reuse, R55, PT ;  /* 0x000000370000720c */ /* 0x040fe20003fa4070 */
[C---:B------:R-:W-:Y:S02]  /*28a0*/  IMAD R57, R0.reuse, R10, R57 ;  /* 0x0000000a00397224 */ /* 0x040fe400078e0239 */
[----:B------:R-:W-:Y:S02]  /*28b0*/  IMAD R61, R0, R47, R61 ;  /* 0x0000002f003d7224 */ /* 0x000fe400078e023d */
[--C-:B------:R-:W-:Y:S01]  /*28c0*/  @!P3 IMAD.IADD R50, R50, 0x1, -R0.reuse ;  /* 0x000000013232b824 */ /* 0x100fe200078e0a00 */
[----:B------:R-:W-:Y:S01]  /*28d0*/  ISETP.GT.U32.AND P3, PT, R0, R57, PT ;  /* 0x000000390000720c */ /* 0x000fe20003f64070 */
[----:B------:R-:W-:Y:S01]  /*28e0*/  @!P0 IMAD.IADD R53, R53, 0x1, -R0 ;  /* 0x0000000135358824 */ /* 0x000fe200078e0a00 */
[----:B------:R-:W-:Y:S01]  /*28f0*/  ISETP.GE.AND P0, PT, R58, RZ, PT ;  /* 0x000000ff3a00720c */ /* 0x000fe20003f06270 */
[----:B------:R-:W-:Y:S01]  /*2900*/  IMAD.MOV.U32 R47, RZ, RZ, R49 ;  /* 0x000000ffff2f7224 */ /* 0x000fe200078e0031 */
[----:B------:R-:W-:Y:S01]  /*2910*/  IADD3 R58, R7, 0x1c, RZ ;  /* 0x0000001c073a7810 */ /* 0x000fe20007ffe0ff */
[----:B------:R-:W-:-:S04]  /*2920*/  IMAD.HI.U32 R10, R9, R59, RZ ;  /* 0x0000003b090a7227 */ /* 0x000fc800078e00ff */
[----:B------:R-:W-:Y:S01]  /*2930*/  @!P1 IMAD.MOV R47, RZ, RZ, -R47 ;  /* 0x000000ffff2f9224 */ /* 0x000fe200078e0a2f */
[----:B------:R-:W-:Y:S01]  /*2940*/  ISETP.GT.U32.AND P1, PT, R0, R53, PT ;  /* 0x000000350000720c */ /* 0x000fe20003f24070 */
[----:B------:R-:W-:Y:S01]  /*2950*/  @!P4 IMAD.IADD R51, R51, 0x1, -R0 ;  /* 0x000000013333c824 */ /* 0x000fe200078e0a00 */
[----:B------:R-:W-:Y:S01]  /*2960*/  ISETP.GE.AND P4, PT, R56, RZ, PT ;  /* 0x000000ff3800720c */ /* 0x000fe20003f86270 */
[----:B------:R-:W-:Y:S01]  /*2970*/  IMAD.MOV R10, RZ, RZ, -R10 ;  /* 0x000000ffff0a7224 */ /* 0x000fe200078e0a0a */
[----:B------:R-:W-:Y:S01]  /*2980*/  IADD3 R56, R7, 0x1e, RZ ;  /* 0x0000001e07387810 */ /* 0x000fe20007ffe0ff */
[--C-:B------:R-:W-:Y:S01]  /*2990*/  @!P5 IMAD.IADD R55, R55, 0x1, -R0.reuse ;  /* 0x000000013737d824 */ /* 0x100fe200078e0a00 */
[----:B------:R-:W-:Y:S01]  /*29a0*/  ISETP.GE.AND P5, PT, R60, RZ, PT ;  /* 0x000000ff3c00720c */ /* 0x000fe20003fa6270 */
[C---:B------:R-:W-:Y:S01]  /*29b0*/  IMAD R59, R0.reuse, R10, R59 ;  /* 0x0000000a003b7224 */ /* 0x040fe200078e023b */
[----:B------:R-:W-:Y:S01]  /*29c0*/  IABS R10, R56 ;  /* 0x00000038000a7213 */ /* 0x000fe20000000000 */
[----:B------:R-:W-:Y:S01]  /*29d0*/  IMAD.MOV.U32 R49, RZ, RZ, R51 ;  /* 0x000000ffff317224 */ /* 0x000fe200078e0033 */
[----:B------:R-:W-:Y:S01]  /*29e0*/  IABS R60, R83 ;  /* 0x00000053003c7213 */ /* 0x000fe20000000000 */
[--C-:B------:R-:W-:Y:S01]  /*29f0*/  @!P3 IMAD.IADD R57, R57, 0x1, -R0.reuse ;  /* 0x000000013939b824 */ /* 0x100fe200078e0a00 */
[C---:B------:R-:W-:Y:S01]  /*2a00*/  ISETP.GT.U32.AND P3, PT, R0.reuse, R55, PT ;  /* 0x000000370000720c */ /* 0x040fe20003f64070 */
[----:B------:R-:W-:Y:S01]  /*2a10*/  @!P6 IMAD.MOV R49, RZ, RZ, -R49 ;  /* 0x000000ffff31e224 */ /* 0x000fe200078e0a31 */
[C---:B------:R-:W-:Y:S01]  /*2a20*/  ISETP.GT.U32.AND P6, PT, R0.reuse, R59, PT ;  /* 0x0000003b0000720c */ /* 0x040fe20003fc4070 */
[----:B------:R-:W-:Y:S01]  /*2a30*/  @!P1 IMAD.IADD R53, R53, 0x1, -R0 ;  /* 0x0000000135359824 */ /* 0x000fe200078e0a00 */
[----:B------:R-:W-:Y:S01]  /*2a40*/  ISETP.GT.U32.AND P1, PT, R0, R61, PT ;  /* 0x0000003d0000720c */ /* 0x000fe20003f24070 */
[----:B------:R-:W-:-:S02]  /*2a50*/  IMAD.MOV.U32 R51, RZ, RZ, R10 ;  /* 0x000000ffff337224 */ /* 0x000fc400078e000a */
[----:B------:R-:W-:Y:S01]  /*2a60*/  @!P4 IMAD.MOV R50, RZ, RZ, -R50 ;  /* 0x000000ffff32c224 */ /* 0x000fe200078e0a32 */
[----:B------:R-:W-:Y:S01]  /*2a70*/  ISETP.GE.AND P4, PT, R52, RZ, PT ;  /* 0x000000ff3400720c */ /* 0x000fe20003f86270 */
[----:B------:R-:W-:Y:S01]  /*2a80*/  IMAD.HI.U32 R10, R9, R51, RZ ;  /* 0x00000033090a7227 */ /* 0x000fe200078e00ff */
[----:B------:R-:W-:-:S03]  /*2a90*/  IABS R52, R58 ;  /* 0x0000003a00347213 */ /* 0x000fc60000000000 */
[----:B------:R-:W-:Y:S01]  /*2aa0*/  @!P3 IMAD.IADD R55, R55, 0x1, -R0 ;  /* 0x000000013737b824 */ /* 0x000fe200078e0a00 */
[----:B------:R-:W-:Y:S01]  /*2ab0*/  ISETP.GE.AND P3, PT, R54, RZ, PT ;  /* 0x000000ff3600720c */ /* 0x000fe20003f66270 */
[----:B------:R-:W-:Y:S02]  /*2ac0*/  IMAD.MOV R10, RZ, RZ, -R10 ;  /* 0x000000ffff0a7224 */ /* 0x000fe400078e0a0a */
[--C-:B------:R-:W-:Y:S01]  /*2ad0*/  @!P6 IMAD.IADD R59, R59, 0x1, -R0.reuse ;  /* 0x000000013b3be824 */ /* 0x100fe200078e0a00 */
[----:B------:R-:W-:Y:S01]  /*2ae0*/  ISETP.GE.AND P6, PT, R56, RZ, PT ;  /* 0x000000ff3800720c */ /* 0x000fe20003fc6270 */
[C---:B------:R-:W-:Y:S01]  /*2af0*/  IMAD R51, R0.reuse, R10, R51 ;  /* 0x0000000a00337224 */ /* 0x040fe200078e0233 */
[----:B------:R-:W-:Y:S01]  /*2b00*/  IADD3 R56, R7, 0x16, RZ ;  /* 0x0000001607387810 */ /* 0x000fe20007ffe0ff */
[----:B------:R-:W-:Y:S01]  /*2b10*/  @!P1 IMAD.IADD R61, R61, 0x1, -R0 ;  /* 0x000000013d3d9824 */ /* 0x000fe200078e0a00 */
[----:B------:R-:W-:Y:S01]  /*2b20*/  ISETP.GT.U32.AND P1, PT, R0, R59, PT ;  /* 0x0000003b0000720c */ /* 0x000fe20003f24070 */
[----:B------:R-:W-:-:S02]  /*2b30*/  IMAD.MOV.U32 R68, RZ, RZ, R55 ;  /* 0x000000ffff447224 */ /* 0x000fc400078e0037 */
[----:B------:R-:W-:Y:S01]  /*2b40*/  @!P2 IMAD.MOV R48, RZ, RZ, -R48 ;  /* 0x000000ffff30a224 */ /* 0x000fe200078e0a30 */
[C---:B------:R-:W-:Y:S01]  /*2b50*/  ISETP.GT.U32.AND P2, PT, R0.reuse, R57, PT ;  /* 0x000000390000720c */ /* 0x040fe20003f44070 */
[----:B------:R-:W-:Y:S02]  /*2b60*/  IMAD.MOV.U32 R66, RZ, RZ, R53 ;  /* 0x000000ffff427224 */ /* 0x000fe400078e0035 */
[----:B------:R-:W-:Y:S01]  /*2b70*/  @!P5 IMAD.MOV R68, RZ, RZ, -R68 ;  /* 0x000000ffff44d224 */ /* 0x000fe200078e0a44 */
[----:B------:R-:W-:Y:S01]  /*2b80*/  ISETP.GT.U32.AND P5, PT, R0, R51, PT ;  /* 0x000000330000720c */ /* 0x000fe20003fa4070 */
[----:B------:R-:W-:-:S04]  /*2b90*/  IMAD.HI.U32 R10, R9, R52, RZ ;  /* 0x00000034090a7227 */ /* 0x000fc800078e00ff */
[----:B------:R-:W-:Y:S01]  /*2ba0*/  @!P0 IMAD.MOV R66, RZ, RZ, -R66 ;  /* 0x000000ffff428224 */ /* 0x000fe200078e0a42 */
[C---:B------:R-:W-:Y:S01]  /*2bb0*/  ISETP.GT.U32.AND P0, PT, R0.reuse, R61, PT ;  /* 0x0000003d0000720c */ /* 0x040fe20003f04070 */
[----:B------:R-:W-:Y:S01]  /*2bc0*/  IMAD.MOV R53, RZ, RZ, -R10 ;  /* 0x000000ffff357224 */ /* 0x000fe200078e0a0a */
[----:B------:R-:W-:Y:S01]  /*2bd0*/  IADD3 R10, R7, 0x1a, RZ ;  /* 0x0000001a070a7810 */ /* 0x000fe20007ffe0ff */
[--C-:B------:R-:W-:Y:S02]  /*2be0*/  @!P1 IMAD.IADD R59, R59, 0x1, -R0.reuse ;  /* 0x000000013b3b9824 */ /* 0x100fe400078e0a00 */
[----:B------:R-:W-:Y:S01]  /*2bf0*/  @!P2 IMAD.IADD R57, R57, 0x1, -R0 ;  /* 0x000000013939a824 */ /* 0x000fe200078e0a00 */
[----:B------:R-:W-:Y:S01]  /*2c00*/  IABS R55, R10 ;  /* 0x0000000a00377213 */ /* 0x000fe20000000000 */
[----:B------:R-:W-:Y:S01]  /*2c10*/  IMAD R53, R0, R53, R52 ;  /* 0x0000003500357224 */ /* 0x000fe200078e0234 */
[----:B------:R-:W-:Y:S01]  /*2c20*/  IADD3 R52, R7, 0x18, RZ ;  /* 0x0000001807347810 */ /* 0x000fe20007ffe0ff */
[--C-:B------:R-:W-:Y:S01]  /*2c30*/  @!P5 IMAD.IADD R51, R51, 0x1, -R0.reuse ;  /* 0x000000013333d824 */ /* 0x100fe200078e0a00 */
[----:B------:R-:W-:Y:S01]  /*2c40*/  ISETP.GE.AND P2, PT, R62, RZ, PT ;  /* 0x000000ff3e00720c */ /* 0x000fe20003f46270 */
[----:B------:R-:W-:Y:S01]  /*2c50*/  IMAD.MOV.U32 R72, RZ, RZ, R59 ;  /* 0x000000ffff487224 */ /* 0x000fe200078e003b */
[----:B------:R-:W-:Y:S01]  /*2c60*/  ISETP.GE.AND P5, PT, R52, RZ, PT ;  /* 0x000000ff3400720c */ /* 0x000fe20003fa6270 */
[----:B------:R-:W-:Y:S01]  /*2c70*/  IMAD.MOV.U32 R70, RZ, RZ, R57 ;  /* 0x000000ffff467224 */ /* 0x000fe200078e0039 */
[----:B------:R-:W-:Y:S01]  /*2c80*/  IABS R57, R52 ;  /* 0x0000003400397213 */ /* 0x000fe20000000000 */
[----:B------:R-:W-:Y:S01]  /*2c90*/  @!P0 IMAD.IADD R61, R61, 0x1, -R0 ;  /* 0x000000013d3d8824 */ /* 0x000fe200078e0a00 */
[----:B------:R-:W-:Y:S01]  /*2ca0*/  IABS R52, R56 ;  /* 0x0000003800347213 */ /* 0x000fe20000000000 */
[----:B------:R-:W-:Y:S01]  /*2cb0*/  @!P3 IMAD.MOV R72, RZ, RZ, -R72 ;  /* 0x000000ffff48b224 */ /* 0x000fe200078e0a48 */
[----:B------:R-:W-:Y:S01]  /*2cc0*/  ISETP.GE.AND P0, PT, R10, RZ, PT ;  /* 0x000000ff0a00720c */ /* 0x000fe20003f06270 */
[----:B------:R-:W-:Y:S01]  /*2cd0*/  IMAD.HI.U32 R10, R9, R55, RZ ;  /* 0x00000037090a7227 */ /* 0x000fe200078e00ff */
[----:B------:R-:W-:-:S02]  /*2ce0*/  ISETP.GT.U32.AND P3, PT, R0, R51, PT ;  /* 0x000000330000720c */ /* 0x000fc40003f64070 */
[----:B------:R-:W-:Y:S01]  /*2cf0*/  ISETP.GT.U32.AND P1, PT, R0, R53, PT ;  /* 0x000000350000720c */ /* 0x000fe20003f24070 */
[----:B------:R-:W-:Y:S01]  /*2d00*/  IMAD.MOV.U32 R59, RZ, RZ, R52 ;  /* 0x000000ffff3b7224 */ /* 0x000fe200078e0034 */
[----:B------:R-:W-:Y:S01]  /*2d10*/  IADD3 R62, R7, 0x12, RZ ;  /* 0x00000012073e7810 */ /* 0x000fe20007ffe0ff */
[----:B------:R-:W-:Y:S02]  /*2d20*/  IMAD.MOV R52, RZ, RZ, -R10 ;  /* 0x000000ffff347224 */ /* 0x000fe400078e0a0a */
[----:B------:R-:W-:-:S04]  /*2d30*/  IMAD.HI.U32 R10, R9, R57, RZ ;  /* 0x00000039090a7227 */ /* 0x000fc800078e00ff */
[C---:B------:R-:W-:Y:S02]  /*2d40*/  IMAD R55, R0.reuse, R52, R55 ;  /* 0x0000003400377224 */ /* 0x040fe400078e0237 */
[--C-:B------:R-:W-:Y:S02]  /*2d50*/  @!P3 IMAD.IADD R51, R51, 0x1, -R0.reuse ;  /* 0x000000013333b824 */ /* 0x100fe400078e0a00 */
[----:B------:R-:W-:Y:S01]  /*2d60*/  @!P1 IMAD.IADD R53, R53, 0x1, -R0 ;  /* 0x0000000135359824 */ /* 0x000fe200078e0a00 */
[----:B------:R-:W-:Y:S01]  /*2d70*/  ISETP.GT.U32.AND P3, PT, R0, R55, PT ;  /* 0x000000370000720c */ /* 0x000fe20003f64070 */
[----:B------:R-:W-:Y:S01]  /*2d80*/  @!P4 IMAD.MOV R70, RZ, RZ, -R70 ;  /* 0x000000ffff46c224 */ /* 0x000fe200078e0a46 */
[----:B------:R-:W-:Y:S01]  /*2d90*/  ISETP.GE.AND P4, PT, R58, RZ, PT ;  /* 0x000000ff3a00720c */ /* 0x000fe20003f86270 */
[----:B------:R-:W-:Y:S01]  /*2da0*/  IMAD.MOV R10, RZ, RZ, -R10 ;  /* 0x000000ffff0a7224 */ /* 0x000fe200078e0a0a */
[----:B------:R-:W-:Y:S01]  /*2db0*/  IADD3 R58, R7, 0x14, RZ ;  /* 0x00000014073a7810 */ /* 0x000fe20007ffe0ff */
[----:B------:R-:W-:Y:S01]  /*2dc0*/  IMAD.MOV.U32 R76, RZ, RZ, R51 ;  /* 0x000000ffff4c7224 */ /* 0x000fe200078e0033 */
[C---:B------:R-:W-:Y:S01]  /*2dd0*/  ISETP.GT.U32.AND P1, PT, R0.reuse, R53, PT ;  /* 0x000000350000720c */ /* 0x040fe20003f24070 */
[----:B------:R-:W-:Y:S01]  /*2de0*/  IMAD R57, R0, R10, R57 ;  /* 0x0000000a00397224 */ /* 0x000fe200078e0239 */
[----:B------:R-:W-:Y:S01]  /*2df0*/  IABS R54, R58 ;  /* 0x0000003a00367213 */ /* 0x000fe20000000000 */
[----:B------:R-:W-:-:S02]  /*2e00*/  IMAD.MOV.U32 R74, RZ, RZ, R61 ;  /* 0x000000ffff4a7224 */ /* 0x000fc400078e003d */
[----:B------:R-:W-:-:S04]  /*2e10*/  IMAD.HI.U32 R52, R9, R59, RZ ;  /* 0x0000003b09347227 */ /* 0x000fc800078e00ff */
[----:B------:R-:W-:Y:S01]  /*2e20*/  @!P3 IMAD.IADD R55, R55, 0x1, -R0 ;  /* 0x000000013737b824 */ /* 0x000fe200078e0a00 */
[C---:B------:R-:W-:Y:S01]  /*2e30*/  ISETP.GT.U32.AND P3, PT, R0.reuse, R57, PT ;  /* 0x000000390000720c */ /* 0x040fe20003f64070 */
[----:B------:R-:W-:Y:S02]  /*2e40*/  IMAD.MOV.U32 R61, RZ, RZ, R54 ;  /* 0x000000ffff3d7224 */ /* 0x000fe400078e0036 */
[----:B------:R-:W-:Y:S01]  /*2e50*/  @!P6 IMAD.MOV R76, RZ, RZ, -R76 ;  /* 0x000000ffff4ce224 */ /* 0x000fe200078e0a4c */
[----:B------:R-:W-:Y:S01]  /*2e60*/  ISETP.GT.U32.AND P6, PT, R0, R55, PT ;  /* 0x000000370000720c */ /* 0x000fe20003fc4070 */
[----:B------:R-:W-:-:S04]  /*2e70*/  IMAD.HI.U32 R54, R9, R61, RZ ;  /* 0x0000003d09367227 */ /* 0x000fc800078e00ff */
[----:B------:R-:W-:Y:S02]  /*2e80*/  IMAD.MOV R52, RZ, RZ, -R52 ;  /* 0x000000ffff347224 */ /* 0x000fe400078e0a34 */
[----:B------:R-:W-:Y:S01]  /*2e90*/  @!P1 IMAD.IADD R53, R53, 0x1, -R0 ;  /* 0x0000000135359824 */ /* 0x000fe200078e0a00 */
[----:B------:R-:W-:Y:S01]  /*2ea0*/  ISETP.GE.AND P1, PT, R58, RZ, PT ;  /* 0x000000ff3a00720c */ /* 0x000fe20003f26270 */
[----:B------:R-:W-:Y:S01]  /*2eb0*/  IMAD.MOV R54, RZ, RZ, -R54 ;  /* 0x000000ffff367224 */ /* 0x000fe200078e0a36 */
[----:B------:R-:W-:Y:S01]  /*2ec0*/  IABS R58, c[0x0][0x178] ;  /* 0x00005e00003a7a13 */ /* 0x000fe20000000000 */
[----:B------:R-:W-:Y:S02]  /*2ed0*/  IMAD R59, R0, R52, R59 ;  /* 0x00000034003b7224 */ /* 0x000fe400078e023b */
[----:B------:R-:W-:Y:S02]  /*2ee0*/  IMAD.MOV.U32 R78, RZ, RZ, R53 ;  /* 0x000000ffff4e7224 */ /* 0x000fe400078e0035 */
[----:B------:R-:W-:Y:S01]  /*2ef0*/  @!P2 IMAD.MOV R74, RZ, RZ, -R74 ;  /* 0x000000ffff4aa224 */ /* 0x000fe200078e0a4a */
[----:B------:R-:W-:Y:S01]  /*2f00*/  ISETP.GE.AND P2, PT, R56, RZ, PT ;  /* 0x000000ff3800720c */ /* 0x000fe20003f46270 */
[C---:B------:R-:W-:Y:S01]  /*2f10*/  IMAD R61, R0.reuse, R54, R61 ;  /* 0x00000036003d7224 */ /* 0x040fe200078e023d */
[----:B------:R-:W-:Y:S01]  /*2f20*/  IABS R56, R62 ;  /* 0x0000003e00387213 */ /* 0x000fe20000000000 */
[----:B------:R-:W-:Y:S01]  /*2f30*/  @!P4 IMAD.MOV R78, RZ, RZ, -R78 ;  /* 0x000000ffff4ec224 */ /* 0x000fe200078e0a4e */
[C---:B------:R-:W-:Y:S01]  /*2f40*/  ISETP.GT.U32.AND P4, PT, R0.reuse, R59, PT ;  /* 0x0000003b0000720c */ /* 0x040fe20003f84070 */
[--C-:B------:R-:W-:Y:S01]  /*2f50*/  @!P3 IMAD.IADD R57, R57, 0x1, -R0.reuse ;  /* 0x000000013939b824 */ /* 0x100fe200078e0a00 */
[----:B------:R-:W0:Y:S01]  /*2f60*/  I2F.RP R54, R58 ;  /* 0x0000003a00367306 */ /* 0x000e220000209400 */
[----:B------:R-:W-:Y:S01]  /*2f70*/  @!P6 IMAD.IADD R55, R55, 0x1, -R0 ;  /* 0x000000013737e824 */ /* 0x000fe200078e0a00 */
[C---:B------:R-:W-:Y:S01]  /*2f80*/  ISETP.GT.U32.AND P6, PT, R0.reuse, R61, PT ;  /* 0x0000003d0000720c */ /* 0x040fe20003fc4070 */
[----:B------:R-:W-:Y:S01]  /*2f90*/  IMAD.HI.U32 R10, R9, R56, RZ ;  /* 0x00000038090a7227 */ /* 0x000fe200078e00ff */
[----:B------:R-:W-:-:S03]  /*2fa0*/  ISETP.GT.U32.AND P3, PT, R0, R57, PT ;  /* 0x000000390000720c */ /* 0x000fc60003f64070 */
[----:B------:R-:W-:-:S04]  /*2fb0*/  IMAD.HI.U32 R51, R9, R63, RZ ;  /* 0x0000003f09337227 */ /* 0x000fc800078e00ff */
[----:B------:R-:W-:Y:S02]  /*2fc0*/  IMAD.MOV R53, RZ, RZ, -R10 ;  /* 0x000000ffff357224 */ /* 0x000fe400078e0a0a */
[----:B------:R-:W-:Y:S02]  /*2fd0*/  IMAD.MOV R10, RZ, RZ, -R51 ;  /* 0x000000ffff0a7224 */ /* 0x000fe400078e0a33 */
[----:B------:R-:W-:Y:S01]  /*2fe0*/  @!P4 IMAD.IADD R59, R59, 0x1, -R0 ;  /* 0x000000013b3bc824 */ /* 0x000fe200078e0a00 */
[----:B0-----:R-:W0:Y:S01]  /*2ff0*/  MUFU.RCP R54, R54 ;  /* 0x0000003600367308 */ /* 0x001e220000001000 */
[----:B------:R-:W-:Y:S01]  /*3000*/  IMAD R51, R0, R53, R56 ;  /* 0x0000003500337224 */ /* 0x000fe200078e0238 */
[----:B------:R-:W-:Y:S01]  /*3010*/  IADD3 R56, R7, 0xa, RZ ;  /* 0x0000000a07387810 */ /* 0x000fe20007ffe0ff */
[----:B------:R-:W-:-:S03]  /*3020*/  IMAD.HI.U32 R52, R9, R65, RZ ;  /* 0x0000004109347227 */ /* 0x000fc600078e00ff */
[----:B------:R-:W-:Y:S01]  /*3030*/  IABS R67, R56 ;  /* 0x0000003800437213 */ /* 0x000fe20000000000 */
[--C-:B------:R-:W-:Y:S01]  /*3040*/  @!P6 IMAD.IADD R61, R61, 0x1, -R0.reuse ;  /* 0x000000013d3de824 */ /* 0x100fe200078e0a00 */
[C---:B------:R-:W-:Y:S01]  /*3050*/  ISETP.GT.U32.AND P6, PT, R0.reuse, R59, PT ;  /* 0x0000003b0000720c */ /* 0x040fe20003fc4070 */
[----:B------:R-:W-:Y:S01]  /*3060*/  @!P3 IMAD.IADD R57, R57, 0x1, -R0 ;  /* 0x000000013939b824 */ /* 0x000fe200078e0a00 */
[C---:B------:R-:W-:Y:S01]  /*3070*/  ISETP.GT.U32.AND P3, PT, R0.reuse, R51, PT ;  /* 0x000000330000720c */ /* 0x040fe20003f64070 */
[----:B------:R-:W-:Y:S02]  /*3080*/  IMAD.MOV R52, RZ, RZ, -R52 ;  /* 0x000000ffff347224 */ /* 0x000fe400078e0a34 */
[C---:B------:R-:W-:Y:S02]  /*3090*/  IMAD R63, R0.reuse, R10, R63 ;  /* 0x0000000a003f7224 */ /* 0x040fe400078e023f */
[----:B------:R-:W-:Y:S01]  /*30a0*/  IMAD R65, R0, R52, R65 ;  /* 0x0000003400417224 */ /* 0x000fe200078e0241 */
[----:B0-----:R-:W-:Y:S01]  /*30b0*/  IADD3 R54, R54, 0xffffffe, RZ ;  /* 0x0ffffffe36367810 */ /* 0x001fe20007ffe0ff */
[----:B------:R-:W-:Y:S01]  /*30c0*/  IMAD.MOV.U32 R52, RZ, RZ, R60 ;  /* 0x000000ffff347224 */ /* 0x000fe200078e003c */
[----:B------:R-:W-:Y:S01]  /*30d0*/  ISETP.GT.U32.AND P4, PT, R0, R63, PT ;  /* 0x0000003f0000720c */ /* 0x000fe20003f84070 */
[----:B------:R-:W-:Y:S01]  /*30e0*/  IMAD.MOV.U32 R80, RZ, RZ, R55 ;  /* 0x000000ffff507224 */ /* 0x000fe200078e0037 */
[----:B------:R-:W-:Y:S01]  /*30f0*/  IADD3 R60, R7, 0x8, RZ ;  /* 0x00000008073c7810 */ /* 0x000fe20007ffe0ff */
[----:B------:R-:W-:-:S03]  /*3100*/  IMAD.HI.U32 R10, R9, R52, RZ ;  /* 0x00000034090a7227 */ /* 0x000fc600078e00ff */
[----:B------:R-:W-:Y:S01]  /*3110*/  IABS R69, R60 ;  /* 0x0000003c00457213 */ /* 0x000fe20000000000 */
[----:B------:R-:W-:Y:S01]  /*3120*/  @!P6 IMAD.IADD R59, R59, 0x1, -R0 ;  /* 0x000000013b3be824 */ /* 0x000fe200078e0a00 */
[----:B------:R-:W-:Y:S01]  /*3130*/  ISETP.GT.U32.AND P6, PT, R0, R65, PT ;  /* 0x000000410000720c */ /* 0x000fe20003fc4070 */
[----:B------:R-:W-:Y:S02]  /*3140*/  IMAD.MOV R53, RZ, RZ, -R10 ;  /* 0x000000ffff357224 */ /* 0x000fe400078e0a0a */
[----:B------:R-:W-:Y:S02]  /*3150*/  @!P3 IMAD.IADD R51, R51, 0x1, -R0 ;  /* 0x000000013333b824 */ /* 0x000fe400078e0a00 */
[----:B------:R-:W-:-:S03]  /*3160*/  IMAD.HI.U32 R10, R9, R67, RZ ;  /* 0x00000043090a7227 */ /* 0x000fc600078e00ff */
[C---:B------:R-:W-:Y:S01]  /*3170*/  ISETP.GT.U32.AND P3, PT, R0.reuse, R51, PT ;  /* 0x000000330000720c */ /* 0x040fe20003f64070 */
[----:B------:R-:W-:Y:S02]  /*3180*/  IMAD.MOV R10, RZ, RZ, -R10 ;  /* 0x000000ffff0a7224 */ /* 0x000fe400078e0a0a */
[----:B------:R-:W-:Y:S01]  /*3190*/  @!P0 IMAD.MOV R80, RZ, RZ, -R80 ;  /* 0x000000ffff508224 */ /* 0x000fe200078e0a50 */
[C---:B------:R-:W-:Y:S01]  /*31a0*/  ISETP.GT.U32.AND P0, PT, R0.reuse, R61, PT ;  /* 0x0000003d0000720c */ /* 0x040fe20003f04070 */
[--C-:B------:R-:W-:Y:S02]  /*31b0*/  @!P4 IMAD.IADD R63, R63, 0x1, -R0.reuse ;  /* 0x000000013f3fc824 */ /* 0x100fe400078e0a00 */
[C---:B------:R-:W-:Y:S02]  /*31c0*/  IMAD R67, R0.reuse, R10, R67 ;  /* 0x0000000a00437224 */ /* 0x040fe400078e0243 */
[----:B------:R-:W-:Y:S01]  /*31d0*/  @!P6 IMAD.IADD R65, R65, 0x1, -R0 ;  /* 0x000000014141e824 */ /* 0x000fe200078e0a00 */
[C---:B------:R-:W-:Y:S01]  /*31e0*/  ISETP.GT.U32.AND P4, PT, R0.reuse, R63, PT ;  /* 0x0000003f0000720c */ /* 0x040fe20003f84070 */
[C---:B------:R-:W-:Y:S01]  /*31f0*/  IMAD R55, R0.reuse, R53, R52 ;  /* 0x0000003500377224 */ /* 0x040fe200078e0234 */
[----:B------:R-:W-:Y:S01]  /*3200*/  ISETP.GT.U32.AND P6, PT, R0, R67, PT ;  /* 0x000000430000720c */ /* 0x000fe20003fc4070 */
[----:B------:R-:W-:Y:S01]  /*3210*/  IMAD.HI.U32 R52, R9, R69, RZ ;  /* 0x0000004509347227 */ /* 0x000fe200078e00ff */
[----:B------:R0:W1:Y:S03]  /*3220*/  F2I.FTZ.U32.TRUNC.NTZ R53, R54 ;  /* 0x0000003600357305 */ /* 0x000066000021f000 */
[----:B------:R-:W-:Y:S01]  /*3230*/  @!P3 IMAD.IADD R51, R51, 0x1, -R0 ;  /* 0x000000013333b824 */ /* 0x000fe200078e0a00 */
[----:B------:R-:W-:Y:S01]  /*3240*/  ISETP.GE.AND P3, PT, R62, RZ, PT ;  /* 0x000000ff3e00720c */ /* 0x000fe20003f66270 */
[----:B------:R-:W-:Y:S01]  /*3250*/  IMAD.MOV R52, RZ, RZ, -R52 ;  /* 0x000000ffff347224 */ /* 0x000fe200078e0a34 */
[----:B------:R-:W-:Y:S01]  /*3260*/  IADD3 R62, R7, 0x6, RZ ;  /* 0x00000006073e7810 */ /* 0x000fe20007ffe0ff */
[--C-:B------:R-:W-:Y:S01]  /*3270*/  @!P0 IMAD.IADD R61, R61, 0x1, -R0.reuse ;  /* 0x000000013d3d8824 */ /* 0x100fe200078e0a00 */
[C---:B------:R-:W-:Y:S01]  /*3280*/  ISETP.GT.U32.AND P0, PT, R0.reuse, R55, PT ;  /* 0x000000370000720c */ /* 0x040fe20003f04070 */
[----:B------:R-:W-:Y:S01]  /*3290*/  IMAD R69, R0, R52, R69 ;  /* 0x0000003400457224 */ /* 0x000fe200078e0245 */
[----:B------:R-:W-:Y:S01]  /*32a0*/  IABS R71, R62 ;  /* 0x0000003e00477213 */ /* 0x000fe20000000000 */
[--C-:B------:R-:W-:Y:S01]  /*32b0*/  @!P4 IMAD.IADD R63, R63, 0x1, -R0.reuse ;  /* 0x000000013f3fc824 */ /* 0x100fe200078e0a00 */
[----:B------:R-:W-:Y:S01]  /*32c0*/  ISETP.GE.AND P4, PT, R64, RZ, PT ;  /* 0x000000ff4000720c */ /* 0x000fe20003f86270 */
[----:B------:R-:W-:Y:S01]  /*32d0*/  @!P6 IMAD.IADD R67, R67, 0x1, -R0 ;  /* 0x000000014343e824 */ /* 0x000fe200078e0a00 */
[----:B------:R-:W-:Y:S01]  /*32e0*/  IADD3 R64, R7, 0x4, RZ ;  /* 0x0000000407407810 */ /* 0x000fe20007ffe0ff */
[----:B------:R-:W-:Y:S01]  /*32f0*/  IMAD.HI.U32 R10, R9, R71, RZ ;  /* 0x00000047090a7227 */ /* 0x000fe200078e00ff */
[----:B------:R-:W-:-:S02]  /*3300*/  ISETP.GT.U32.AND P6, PT, R0, R69, PT ;  /* 0x000000450000720c */ /* 0x000fc40003fc4070 */
[----:B0-----:R-:W-:Y:S01]  /*3310*/  IABS R54, R64 ;  /* 0x0000004000367213 */ /* 0x001fe20000000000 */
[----:B------:R-:W-:Y:S02]  /*3320*/  IMAD.MOV.U32 R82, RZ, RZ, R57 ;  /* 0x000000ffff527224 */ /* 0x000fe400078e0039 */
[----:B------:R-:W-:Y:S02]  /*3330*/  IMAD.MOV R10, RZ, RZ, -R10 ;  /* 0x000000ffff0a7224 */ /* 0x000fe400078e0a0a */
[----:B------:R-:W-:Y:S01]  /*3340*/  @!P0 IMAD.IADD R55, R55, 0x1, -R0 ;  /* 0x0000000137378824 */ /* 0x000fe200078e0a00 */
[----:B------:R-:W-:Y:S01]  /*3350*/  ISETP.GE.AND P0, PT, R7, RZ, PT ;  /* 0x000000ff0700720c */ /* 0x000fe20003f06270 */
[----:B------:R-:W-:Y:S01]  /*3360*/  @!P5 IMAD.MOV R82, RZ, RZ, -R82 ;  /* 0x000000ffff52d224 */ /* 0x000fe200078e0a52 */
[----:B------:R-:W-:Y:S01]  /*3370*/  ISETP.GT.U32.AND P5, PT, R0, R65, PT ;  /* 0x000000410000720c */ /* 0x000fe20003fa4070 */
[----:B------:R-:W-:Y:S02]  /*3380*/  IMAD.MOV.U32 R86, RZ, RZ, R61 ;  /* 0x000000ffff567224 */ /* 0x000fe400078e003d */
[----:B-1----:R-:W-:-:S02]  /*3390*/  IMAD.MOV R77, RZ, RZ, -R53 ;  /* 0x000000ffff4d7224 */ /* 0x002fc400078e0a35 */
[----:B------:R-:W-:Y:S02]  /*33a0*/  IMAD R71, R0, R10, R71 ;  /* 0x0000000a00477224 */ /* 0x000fe400078e0247 */
[----:B------:R-:W-:-:S04]  /*33b0*/  IMAD.HI.U32 R7, R9, R54, RZ ;  /* 0x0000003609077227 */ /* 0x000fc800078e00ff */
[----:B------:R-:W-:Y:S01]  /*33c0*/  @!P1 IMAD.MOV R86, RZ, RZ, -R86 ;  /* 0x000000ffff569224 */ /* 0x000fe200078e0a56 */
[----:B------:R-:W-:Y:S01]  /*33d0*/  ISETP.GT.U32.AND P1, PT, R0, R67, PT ;  /* 0x000000430000720c */ /* 0x000fe20003f24070 */
[----:B------:R-:W-:Y:S02]  /*33e0*/  IMAD.MOV.U32 R52, RZ, RZ, RZ ;  /* 0x000000ffff347224 */ /* 0x000fe400078e00ff */
[----:B------:R-:W-:Y:S02]  /*33f0*/  IMAD R77, R77, R58, RZ ;  /* 0x0000003a4d4d7224 */ /* 0x000fe400078e02ff */
[----:B------:R-:W-:-:S04]  /*3400*/  IMAD.HI.U32 R10, R9, R73, RZ ;  /* 0x00000049090a7227 */ /* 0x000fc800078e00ff */
[----:B------:R-:W-:Y:S02]  /*3410*/  IMAD.MOV R7, RZ, RZ, -R7 ;  /* 0x000000ffff077224 */ /* 0x000fe400078e0a07 */
[----:B------:R-:W-:Y:S01]  /*3420*/  @!P6 IMAD.IADD R69, R69, 0x1, -R0 ;  /* 0x000000014545e824 */ /* 0x000fe200078e0a00 */
[----:B------:R-:W-:Y:S01]  /*3430*/  ISETP.GT.U32.AND P6, PT, R0, R71, PT ;  /* 0x000000470000720c */ /* 0x000fe20003fc4070 */
[----:B------:R-:W-:-:S04]  /*3440*/  IMAD.HI.U32 R52, R53, R77, R52 ;  /* 0x0000004d35347227 */ /* 0x000fc800078e0034 */
[----:B------:R-:W-:Y:S02]  /*3450*/  IMAD.MOV R10, RZ, RZ, -R10 ;  /* 0x000000ffff0a7224 */ /* 0x000fe400078e0a0a */
[----:B------:R-:W-:Y:S02]  /*3460*/  IMAD R53, R0, R7, R54 ;  /* 0x0000000700357224 */ /* 0x000fe400078e0236 */
[----:B------:R-:W-:-:S04]  /*3470*/  IMAD.HI.U32 R9, R9, R75, RZ ;  /* 0x0000004b09097227 */ /* 0x000fc800078e00ff */
[C---:B------:R-:W-:Y:S02]  /*3480*/  IMAD R73, R0.reuse, R10, R73 ;  /* 0x0000000a00497224 */ /* 0x040fe400078e0249 */
[--C-:B------:R-:W-:Y:S01]  /*3490*/  @!P5 IMAD.IADD R65, R65, 0x1, -R0.reuse ;  /* 0x000000014141d824 */ /* 0x100fe200078e0a00 */
[C---:B------:R-:W-:Y:S01]  /*34a0*/  ISETP.GT.U32.AND P5, PT, R0.reuse, R53, PT ;  /* 0x000000350000720c */ /* 0x040fe20003fa4070 */
[----:B------:R-:W-:Y:S02]  /*34b0*/  IMAD.MOV R9, RZ, RZ, -R9 ;  /* 0x000000ffff097224 */ /* 0x000fe400078e0a09 */
[--C-:B------:R-:W-:Y:S01]  /*34c0*/  @!P1 IMAD.IADD R67, R67, 0x1, -R0.reuse ;  /* 0x0000000143439824 */ /* 0x100fe200078e0a00 */
[C---:B------:R-:W-:Y:S01]  /*34d0*/  ISETP.GT.U32.AND P1, PT, R0.reuse, R73, PT ;  /* 0x000000490000720c */ /* 0x040fe20003f24070 */
[----:B------:R-:W-:Y:S02]  /*34e0*/  @!P6 IMAD.IADD R71, R71, 0x1, -R0 ;  /* 0x000000014747e824 */ /* 0x000fe400078e0a00 */
[----:B------:R-:W-:-:S02]  /*34f0*/  IMAD R75, R0, R9, R75 ;  /* 0x00000009004b7224 */ /* 0x000fc400078e024b */
[----:B------:R-:W-:Y:S01]  /*3500*/  IMAD.MOV.U32 R90, RZ, RZ, R63 ;  /* 0x000000ffff5a7224 */ /* 0x000fe200078e003f */
[C---:B------:R-:W-:Y:S01]  /*3510*/  ISETP.GT.U32.AND P6, PT, R0.reuse, R71, PT ;  /* 0x000000470000720c */ /* 0x040fe20003fc4070 */
[----:B------:R-:W-:Y:S02]  /*3520*/  IMAD.MOV.U32 R88, RZ, RZ, R51 ;  /* 0x000000ffff587224 */ /* 0x000fe400078e0033 */
[----:B------:R-:W-:Y:S01]  /*3530*/  @!P4 IMAD.MOV R90, RZ, RZ, -R90 ;  /* 0x000000ffff5ac224 */ /* 0x000fe200078e0a5a */
[----:B------:R-:W-:Y:S01]  /*3540*/  ISETP.GT.U32.AND P4, PT, R0, R75, PT ;  /* 0x0000004b0000720c */ /* 0x000fe20003f84070 */
[----:B------:R-:W-:-:S04]  /*3550*/  IMAD.HI.U32 R52, R52, R81, RZ ;  /* 0x0000005134347227 */ /* 0x000fc800078e00ff */
[----:B------:R-:W-:Y:S01]  /*3560*/  @!P3 IMAD.MOV R88, RZ, RZ, -R88 ;  /* 0x000000ffff58b224 */ /* 0x000fe200078e0a58 */
[C---:B------:R-:W-:Y:S01]  /*3570*/  ISETP.GT.U32.AND P3, PT, R0.reuse, R69, PT ;  /* 0x000000450000720c */ /* 0x040fe20003f64070 */
[----:B------:R-:W-:Y:S02]  /*3580*/  @!P5 IMAD.IADD R53, R53, 0x1, -R0 ;  /* 0x000000013535d824 */ /* 0x000fe400078e0a00 */
[----:B------:R-:W-:Y:S02]  /*3590*/  IMAD.MOV.U32 R84, RZ, RZ, R59 ;  /* 0x000000ffff547224 */ /* 0x000fe400078e003b */
[----:B------:R-:W-:Y:S02]  /*35a0*/  IMAD.MOV R52, RZ, RZ, -R52 ;  /* 0x000000ffff347224 */ /* 0x000fe400078e0a34 */
[----:B------:R-:W-:Y:S01]  /*35b0*/  @!P1 IMAD.IADD R73, R73, 0x1, -R0 ;  /* 0x0000000149499824 */ /* 0x000fe200078e0a00 */
[C---:B------:R-:W-:Y:S01]  /*35c0*/  ISETP.GT.U32.AND P1, PT, R0.reuse, R53, PT ;  /* 0x000000350000720c */ /* 0x040fe20003f24070 */
[----:B------:R-:W-:Y:S01]  /*35d0*/  @!P2 IMAD.MOV R84, RZ, RZ, -R84 ;  /* 0x000000ffff54a224 */ /* 0x000fe200078e0a54 */
[----:B------:R-:W-:Y:S01]  /*35e0*/  ISETP.GT.U32.AND P2, PT, R0, R55, PT ;  /* 0x000000370000720c */ /* 0x000fe20003f44070 */
[----:B------:R-:W-:-:S02]  /*35f0*/  IMAD R81, R58, R52, R81 ;  /* 0x000000343a517224 */ /* 0x000fc400078e0251 */
[--C-:B------:R-:W-:Y:S02]  /*3600*/  @!P6 IMAD.IADD R71, R71, 0x1, -R0.reuse ;  /* 0x000000014747e824 */ /* 0x100fe400078e0a00 */
[--C-:B------:R-:W-:Y:S01]  /*3610*/  @!P4 IMAD.IADD R75, R75, 0x1, -R0.reuse ;  /* 0x000000014b4bc824 */ /* 0x100fe200078e0a00 */
[----:B------:R-:W-:Y:S01]  /*3620*/  ISETP.GT.U32.AND P6, PT, R58, R81, PT ;  /* 0x000000513a00720c */ /* 0x000fe20003fc4070 */
[--C-:B------:R-:W-:Y:S01]  /*3630*/  @!P3 IMAD.IADD R69, R69, 0x1, -R0.reuse ;  /* 0x000000014545b824 */ /* 0x100fe200078e0a00 */
[----:B------:R-:W-:Y:S01]  /*3640*/  ISETP.GE.AND P3, PT, R83, RZ, PT ;  /* 0x000000ff5300720c */ /* 0x000fe20003f66270 */
[----:B------:R-:W-:Y:S01]  /*3650*/  IMAD.SHL.U32 R7, R14, 0x40, RZ ;  /* 0x000000400e077824 */ /* 0x000fe200078e00ff */
[----:B------:R-:W-:Y:S01]  /*3660*/  ISETP.GT.U32.AND P5, PT, R0, R75, PT ;  /* 0x0000004b0000720c */ /* 0x000fe20003fa4070 */
[--C-:B------:R-:W-:Y:S01]  /*3670*/  @!P1 IMAD.IADD R53, R53, 0x1, -R0.reuse ;  /* 0x0000000135359824 */ /* 0x100fe200078e0a00 */
[----:B------:R-:W-:Y:S01]  /*3680*/  ISETP.GE.AND P1, PT, R64, RZ, PT ;  /* 0x000000ff4000720c */ /* 0x000fe20003f26270 */
[----:B------:R-:W-:Y:S01]  /*3690*/  @!P2 IMAD.IADD R55, R55, 0x1, -R0 ;  /* 0x000000013737a824 */ /* 0x000fe200078e0a00 */
[----:B------:R-:W-:Y:S01]  /*36a0*/  LOP3.LUT R7, R7, 0x1c0, RZ, 0xc0, !PT ;  /* 0x000001c007077812 */ /* 0x000fe200078ec0ff */
[----:B------:R-:W-:Y:S01]  /*36b0*/  IMAD.SHL.U32 R10, R14, 0x8, RZ ;  /* 0x000000080e0a7824 */ /* 0x000fe200078e00ff */
[----:B------:R-:W-:Y:S01]  /*36c0*/  ISETP.GE.AND P2, PT, R79, RZ, PT ;  /* 0x000000ff4f00720c */ /* 0x000fe20003f46270 */
[----:B------:R-:W-:Y:S01]  /*36d0*/  IMAD.MOV.U32 R94, RZ, RZ, R55 ;  /* 0x000000ffff5e7224 */ /* 0x000fe200078e0037 */
[----:B------:R-:W-:Y:S01]  /*36e0*/  ISETP.GE.AND P4, PT, R56, RZ, PT ;  /* 0x000000ff3800720c */ /* 0x000fe20003f86270 */
[----:B------:R-:W-:Y:S01]  /*36f0*/  @!P6 IMAD.IADD R81, R81, 0x1, -R58 ;  /* 0x000000015151e824 */ /* 0x000fe200078e0a3a */
[----:B------:R-:W-:Y:S01]  /*3700*/  ISETP.GT.U32.AND P6, PT, R0, R73, PT ;  /* 0x000000490000720c */ /* 0x000fe20003fc4070 */
[----:B------:R-:W-:Y:S01]  /*3710*/  @!P3 IMAD.MOV R94, RZ, RZ, -R94 ;  /* 0x000000ffff5eb224 */ /* 0x000fe200078e0a5e */
[----:B------:R-:W-:Y:S01]  /*3720*/  LOP3.LUT R120, R7, 0x30, R10, 0xf8, !PT ;  /* 0x0000003007787812 */ /* 0x000fe200078ef80a */
[----:B------:R-:W-:Y:S01]  /*3730*/  IMAD.MOV.U32 R96, RZ, RZ, R53 ;  /* 0x000000ffff607224 */ /* 0x000fe200078e0035 */
[----:B------:R-:W-:Y:S01]  /*3740*/  ISETP.GT.U32.AND P3, PT, R58, R81, PT ;  /* 0x000000513a00720c */ /* 0x000fe20003f64070 */
[----:B------:R-:W-:Y:S01]  /*3750*/  @!P5 IMAD.IADD R75, R75, 0x1, -R0 ;  /* 0x000000014b4bd824 */ /* 0x000fe200078e0a00 */
[----:B------:R-:W-:Y:S01]  /*3760*/  SHF.R.S32.HI R7, RZ, 0x2, R14 ;  /* 0x00000002ff077819 */ /* 0x000fe2000001140e */
[----:B------:R-:W-:Y:S01]  /*3770*/  @!P1 IMAD.MOV R96, RZ, RZ, -R96 ;  /* 0x000000ffff609224 */ /* 0x000fe200078e0a60 */
[----:B------:R-:W-:Y:S01]  /*3780*/  ISETP.GE.AND P1, PT, R12, RZ, PT ;  /* 0x000000ff0c00720c */ /* 0x000fe20003f26270 */
[----:B------:R-:W-:Y:S01]  /*3790*/  IMAD.SHL.U32 R10, R14, 0x20, RZ ;  /* 0x000000200e0a7824 */ /* 0x000fe200078e00ff */
[----:B------:R-:W-:Y:S01]  /*37a0*/  SGXT R7, R7, 0x1 ;  /* 0x000000010707781a */ /* 0x000fe20000000200 */
[----:B------:R-:W-:Y:S01]  /*37b0*/  @!P0 IMAD.MOV R75, RZ, RZ, -R75 ;  /* 0x000000ffff4b8224 */ /* 0x000fe200078e0a4b */
[----:B------:R-:W-:Y:S01]  /*37c0*/  ISETP.NE.AND P0, PT, RZ, c[0x0][0x178], PT ;  /* 0x00005e00ff007a0c */ /* 0x000fe20003f05270 */
[----:B------:R-:W-:Y:S01]  /*37d0*/  IMAD.MOV.U32 R92, RZ, RZ, R65 ;  /* 0x000000ffff5c7224 */ /* 0x000fe200078e0041 */
[----:B------:R-:W-:Y:S01]  /*37e0*/  LOP3.LUT R10, R10, 0x60, RZ, 0xc0, !PT ;  /* 0x000000600a0a7812 */ /* 0x000fe200078ec0ff */
[----:B------:R-:W-:Y:S01]  /*37f0*/  IMAD.SHL.U32 R83, R14, 0x2, RZ ;  /* 0x000000020e537824 */ /* 0x000fe200078e00ff */
[----:B------:R-:W-:Y:S01]  /*3800*/  ISETP.GE.AND P5, PT, R62, RZ, PT ;  /* 0x000000ff3e00720c */ /* 0x000fe20003fa6270 */
[----:B------:R-:W-:Y:S01]  /*3810*/  IMAD.SHL.U32 R9, R14, 0x10, RZ ;  /* 0x000000100e097824 */ /* 0x000fe200078e00ff */
[----:B------:R-:W-:Y:S01]  /*3820*/  LOP3.LUT R52, R10, 0x90, R7, 0xf8, !PT ;  /* 0x000000900a347812 */ /* 0x000fe200078ef807 */
[----:B------:R-:W-:Y:S01]  /*3830*/  @!P2 IMAD.MOV R92, RZ, RZ, -R92 ;  /* 0x000000ffff5ca224 */ /* 0x000fe200078e0a5c */
[----:B------:R-:W-:Y:S01]  /*3840*/  ISETP.GE.AND P2, PT, R60, RZ, PT ;  /* 0x000000ff3c00720c */ /* 0x000fe20003f46270 */
[----:B------:R-:W-:Y:S01]  /*3850*/  @!P6 IMAD.IADD R73, R73, 0x1, -R0 ;  /* 0x000000014949e824 */ /* 0x000fe200078e0a00 */
[----:B------:R-:W-:Y:S01]  /*3860*/  ISETP.GE.AND P6, PT, R85, RZ, PT ;  /* 0x000000ff5500720c */ /* 0x000fe20003fc6270 */
[----:B------:R-:W-:Y:S01]  /*3870*/  @!P3 IMAD.IADD R81, R81, 0x1, -R58 ;  /* 0x000000015151b824 */ /* 0x000fe200078e0a3a */
[----:B------:R-:W-:Y:S01]  /*3880*/  ISETP.NE.AND P3, PT, RZ, c[0x0][0x17c], PT ;  /* 0x00005f00ff007a0c */ /* 0x000fe20003f65270 */
[----:B------:R-:W-:Y:S01]  /*3890*/  IMAD.MOV.U32 R0, RZ, RZ, R67 ;  /* 0x000000ffff007224 */ /* 0x000fe200078e0043 */
[----:B------:R-:W-:Y:S01]  /*38a0*/  LOP3.LUT R7, RZ, c[0x0][0x17c], RZ, 0x33, !PT ;  /* 0x00005f00ff077a12 */ /* 0x000fe200078e33ff */
[----:B------:R-:W-:Y:S01]  /*38b0*/  @!P1 IMAD.MOV R81, RZ, RZ, -R81 ;  /* 0x000000ffff519224 */ /* 0x000fe200078e0a51 */
[----:B------:R-:W-:Y:S01]  /*38c0*/  LOP3.LUT R9, R9, 0x100, RZ, 0xc0, !PT ;  /* 0x0000010009097812 */ /* 0x000fe200078ec0ff */
[----:B------:R-:W-:Y:S01]  /*38d0*/  @!P4 IMAD.MOV R0, RZ, RZ, -R0 ;  /* 0x000000ffff00c224 */ /* 0x000fe200078e0a00 */
[----:B------:R-:W-:Y:S01]  /*38e0*/  LOP3.LUT R52, R52, 0x10, R83, 0x78, !PT ;  /* 0x0000001034347812 */ /* 0x000fe200078e7853 */
[----:B------:R-:W-:Y:S01]  /*38f0*/  @!P5 IMAD.MOV R71, RZ, RZ, -R71 ;  /* 0x000000ffff47d224 */ /* 0x000fe200078e0a47 */
[----:B------:R-:W-:Y:S01]  /*3900*/  SEL R51, R7, R3, !P3 ;  /* 0x0000000307337207 */ /* 0x000fe20005800000 */
[----:B------:R-:W-:Y:S01]  /*3910*/  @!P2 IMAD.MOV R69, RZ, RZ, -R69 ;  /* 0x000000ffff45a224 */ /* 0x000fe200078e0a45 */
[----:B------:R-:W-:Y:S01]  /*3920*/  @!P0 LOP3.LUT R81, RZ, c[0x0][0x178], RZ, 0x33, !PT ;  /* 0x00005e00ff518a12 */ /* 0x000fe200078e33ff */
[----:B------:R-:W-:Y:S01]  /*3930*/  IMAD.IADD R9, R9, 0x1, R52 ;  /* 0x0000000109097824 */ /* 0x000fe200078e0234 */
[----:B------:R-:W-:Y:S01]  /*3940*/  SEL R22, R7, R22, !P3 ;  /* 0x0000001607167207 */ /* 0x000fe20005800000 */
[----:B------:R-:W-:Y:S01]  /*3950*/  IMAD R51, R51, c[0x0][0x190], RZ ;  /* 0x0000640033337a24 */ /* 0x000fe200078e02ff */
[----:B------:R-:W-:Y:S01]  /*3960*/  SEL R52, R7, R4, !P3 ;  /* 0x0000000407347207 */ /* 0x000fe20005800000 */
[----:B------:R-:W-:Y:S01]  /*3970*/  IMAD R81, R81, c[0x0][0x184], RZ ;  /* 0x0000610051517a24 */ /* 0x000fe200078e02ff */
[C---:B------:R-:W-:Y:S01]  /*3980*/  SEL R53, R7.reuse, R2, !P3 ;  /* 0x0000000207357207 */ /* 0x040fe20005800000 */
[----:B------:R-:W-:Y:S01]  /*3990*/  @!P6 IMAD.MOV R73, RZ, RZ, -R73 ;  /* 0x000000ffff49e224 */ /* 0x000fe200078e0a49 */
[C---:B------:R-:W-:Y:S01]  /*39a0*/  SEL R54, R7.reuse, R5, !P3 ;  /* 0x0000000507367207 */ /* 0x040fe20005800000 */
[----:B------:R-:W-:Y:S01]  /*39b0*/  IMAD R123, R22, c[0x0][0x190], RZ ;  /* 0x00006400167b7a24 */ /* 0x000fe200078e02ff */
[C---:B------:R-:W-:Y:S01]  /*39c0*/  SEL R55, R7.reuse, R6, !P3 ;  /* 0x0000000607377207 */ /* 0x040fe20005800000 */
[----:B------:R-:W-:Y:S01]  /*39d0*/  IMAD R52, R52, c[0x0][0x190], RZ ;  /* 0x0000640034347a24 */ /* 0x000fe200078e02ff */
[----:B------:R-:W-:Y:S01]  /*39e0*/  SEL R56, R7, R8, !P3 ;  /* 0x0000000807387207 */ /* 0x000fe20005800000 */
        /* <DEDUP_REMOVED lines=33> */
[----:B------:R-:W-:Y:S01]  /*3c00*/  LEA R234, P6, R81, c[0x0][0x160], 0x1 ;  /* 0x0000580051ea7a11 */ /* 0x000fe200078c08ff */
[----:B------:R-:W-:Y:S01]  /*3c10*/  IMAD R62, R62, c[0x0][0x190], RZ ;  /* 0x000064003e3e7a24 */ /* 0x000fe200078e02ff */
[----:B------:R-:W-:Y:S01]  /*3c20*/  LEA R22, P0, R51, c[0x0][0x168], 0x1 ;  /* 0x00005a0033167a11 */ /* 0x000fe200078008ff */
[----:B------:R-:W-:Y:S01]  /*3c30*/  IMAD R63, R63, c[0x0][0x190], RZ ;  /* 0x000064003f3f7a24 */ /* 0x000fe200078e02ff */
[C---:B------:R-:W-:Y:S01]  /*3c40*/  SEL R25, R7.reuse, R25, !P3 ;  /* 0x0000001907197207 */ /* 0x040fe20005800000 */
[----:B------:R-:W-:Y:S01]  /*3c50*/  IMAD R64, R64, c[0x0][0x190], RZ ;  /* 0x0000640040407a24 */ /* 0x000fe200078e02ff */
[C---:B------:R-:W-:Y:S01]  /*3c60*/  SEL R27, R7.reuse, R27, !P3 ;  /* 0x0000001b071b7207 */ /* 0x040fe20005800000 */
[----:B------:R-:W-:Y:S01]  /*3c70*/  IMAD R15, R224, c[0x0][0x18c], RZ ;  /* 0x00006300e00f7a24 */ /* 0x000fe200078e02ff */
[----:B------:R-:W-:Y:S01]  /*3c80*/  SEL R29, R7, R29, !P3 ;  /* 0x0000001d071d7207 */ /* 0x000fe20005800000 */
        /* <DEDUP_REMOVED lines=77> */
[----:B------:R-:W-:Y:S01]  /*4160*/  LEA.HI.X.SX32 R235, R81, c[0x0][0x164], 0x1, P6 ;  /* 0x0000590051eb7a11 */ /* 0x000fe200030f0eff */
[----:B------:R-:W-:Y:S01]  /*4170*/  IMAD R219, R219, c[0x0][0x190], RZ ;  /* 0x00006400dbdb7a24 */ /* 0x000fe200078e02ff */
[----:B------:R-:W-:Y:S01]  /*4180*/  LEA.HI.X.SX32 R23, R51, c[0x0][0x16c], 0x1, P0 ;  /* 0x00005b0033177a11 */ /* 0x000fe200000f0eff */
[----:B------:R-:W-:Y:S01]  /*4190*/  IMAD R221, R221, c[0x0][0x190], RZ ;  /* 0x00006400dddd7a24 */ /* 0x000fe200078e02ff */
[----:B------:R-:W-:Y:S01]  /*41a0*/  LEA R24, P1, R52, c[0x0][0x168], 0x1 ;  /* 0x00005a0034187a11 */ /* 0x000fe200078208ff */
[----:B------:R-:W-:Y:S01]  /*41b0*/  IMAD.MOV.U32 R17, RZ, RZ, c[0x0][0x18c] ;  /* 0x00006300ff117624 */ /* 0x000fe200078e00ff */
[----:B------:R-:W-:Y:S01]  /*41c0*/  LEA R26, P2, R53, c[0x0][0x168], 0x1 ;  /* 0x00005a00351a7a11 */ /* 0x000fe200078408ff */
[----:B------:R-:W-:Y:S01]  /*41d0*/  IMAD.MOV.U32 R18, RZ, RZ, c[0x0][0x188] ;  /* 0x00006200ff127624 */ /* 0x000fe200078e00ff */
[----:B------:R-:W-:Y:S01]  /*41e0*/  LEA R28, P3, R54, c[0x0][0x168], 0x1 ;  /* 0x00005a00361c7a11 */ /* 0x000fe200078608ff */
[----:B------:R-:W-:Y:S01]  /*41f0*/  IMAD R8, R225, c[0x0][0x188], RZ ;  /* 0x00006200e1087a24 */ /* 0x000fe200078e02ff */
        /* <DEDUP_REMOVED lines=8> */
[----:B------:R-:W-:Y:S01]  /*4280*/  LOP3.LUT R0, R120, 0x30, R83, 0x78, !PT ;  /* 0x0000003078007812 */ /* 0x000fe200078e7853 */
[----:B------:R-:W-:Y:S01]  /*4290*/  IMAD R3, R230, c[0x0][0x188], RZ ;  /* 0x00006200e6037a24 */ /* 0x000fe200078e02ff */
[----:B------:R-:W-:Y:S01]  /*42a0*/  LEA.HI.X.SX32 R25, R52, c[0x0][0x16c], 0x1, P1 ;  /* 0x00005b0034197a11 */ /* 0x000fe200008f0eff */
[----:B------:R-:W-:Y:S01]  /*42b0*/  IMAD R2, R231, c[0x0][0x188], RZ ;  /* 0x00006200e7027a24 */ /* 0x000fe200078e02ff */
[----:B------:R-:W-:Y:S01]  /*42c0*/  LEA.HI.X.SX32 R27, R53, c[0x0][0x16c], 0x1, P2 ;  /* 0x00005b00351b7a11 */ /* 0x000fe200010f0eff */
[----:B------:R-:W-:Y:S01]  /*42d0*/  CS2R R96, SRZ ;  /* 0x0000000000607805 */ /* 0x000fe2000001ff00 */
        /* <DEDUP_REMOVED lines=8> */
[----:B------:R-:W-:-:S02]  /*4360*/  LEA.HI.X.SX32 R37, R58, c[0x0][0x16c], 0x1, P0 ;  /* 0x00005b003a257a11 */ /* 0x000fc400000f0eff */
[----:B------:R-:W-:Y:S02]  /*4370*/  LEA R38, P1, R59, c[0x0][0x168], 0x1 ;  /* 0x00005a003b267a11 */ /* 0x000fe400078208ff */
[----:B------:R-:W-:Y:S02]  /*4380*/  LEA R40, P2, R60, c[0x0][0x168], 0x1 ;  /* 0x00005a003c287a11 */ /* 0x000fe400078408ff */
[----:B------:R-:W-:Y:S02]  /*4390*/  LEA R42, P3, R61, c[0x0][0x168], 0x1 ;  /* 0x00005a003d2a7a11 */ /* 0x000fe400078608ff */
[----:B------:R-:W-:Y:S02]  /*43a0*/  LEA R44, P4, R62, c[0x0][0x168], 0x1 ;  /* 0x00005a003e2c7a11 */ /* 0x000fe400078808ff */
[----:B------:R-:W-:Y:S02]  /*43b0*/  LEA R46, P5, R63, c[0x0][0x168], 0x1 ;  /* 0x00005a003f2e7a11 */ /* 0x000fe400078a08ff */
[----:B------:R-:W-:-:S02]  /*43c0*/  LEA R120, P6, R64, c[0x0][0x168], 0x1 ;  /* 0x00005a0040787a11 */ /* 0x000fc400078c08ff */
[----:B------:R-:W-:Y:S02]  /*43d0*/  LEA R122, P0, R123, c[0x0][0x168], 0x1 ;  /* 0x00005a007b7a7a11 */ /* 0x000fe400078008ff */
[----:B------:R-:W-:Y:S02]  /*43e0*/  LEA.HI.X.SX32 R39, R59, c[0x0][0x16c], 0x1, P1 ;  /* 0x00005b003b277a11 */ /* 0x000fe400008f0eff */
[----:B------:R-:W-:Y:S02]  /*43f0*/  LEA.HI.X.SX32 R41, R60, c[0x0][0x16c], 0x1, P2 ;  /* 0x00005b003c297a11 */ /* 0x000fe400010f0eff */
[----:B------:R-:W-:Y:S02]  /*4400*/  LEA.HI.X.SX32 R43, R61, c[0x0][0x16c], 0x1, P3 ;  /* 0x00005b003d2b7a11 */ /* 0x000fe400018f0eff */
[----:B------:R-:W-:Y:S02]  /*4410*/  LEA.HI.X.SX32 R45, R62, c[0x0][0x16c], 0x1, P4 ;  /* 0x00005b003e2d7a11 */ /* 0x000fe400020f0eff */
[----:B------:R-:W-:-:S02]  /*4420*/  LEA.HI.X.SX32 R47, R63, c[0x0][0x16c], 0x1, P5 ;  /* 0x00005b003f2f7a11 */ /* 0x000fc400028f0eff */
[----:B------:R-:W-:Y:S02]  /*4430*/  LEA.HI.X.SX32 R121, R64, c[0x0][0x16c], 0x1, P6 ;  /* 0x00005b0040797a11 */ /* 0x000fe400030f0eff */
[----:B------:R-:W-:Y:S02]  /*4440*/  LEA.HI.X.SX32 R123, R123, c[0x0][0x16c], 0x1, P0 ;  /* 0x00005b007b7b7a11 */ /* 0x000fe400000f0eff */
[----:B------:R-:W-:Y:S02]  /*4450*/  LEA R124, P1, R125, c[0x0][0x168], 0x1 ;  /* 0x00005a007d7c7a11 */ /* 0x000fe400078208ff */
[----:B------:R-:W-:Y:S02]  /*4460*/  LEA R126, P2, R127, c[0x0][0x168], 0x1 ;  /* 0x00005a007f7e7a11 */ /* 0x000fe400078408ff */
[----:B------:R-:W-:Y:S02]  /*4470*/  LEA R128, P3, R129, c[0x0][0x168], 0x1 ;  /* 0x00005a0081807a11 */ /* 0x000fe400078608ff */
[----:B------:R-:W-:-:S02]  /*4480*/  LEA R130, P4, R131, c[0x0][0x168], 0x1 ;  /* 0x00005a0083827a11 */ /* 0x000fc400078808ff */
[----:B------:R-:W-:Y:S02]  /*4490*/  LEA R132, P5, R133, c[0x0][0x168], 0x1 ;  /* 0x00005a0085847a11 */ /* 0x000fe400078a08ff */
[----:B------:R-:W-:Y:S02]  /*44a0*/  LEA R134, P6, R135, c[0x0][0x168], 0x1 ;  /* 0x00005a0087867a11 */ /* 0x000fe400078c08ff */
[----:B------:R-:W-:Y:S02]  /*44b0*/  LEA R136, P0, R137, c[0x0][0x168], 0x1 ;  /* 0x00005a0089887a11 */ /* 0x000fe400078008ff */
[----:B------:R-:W-:Y:S02]  /*44c0*/  LEA.HI.X.SX32 R125, R125, c[0x0][0x16c], 0x1, P1 ;  /* 0x00005b007d7d7a11 */ /* 0x000fe400008f0eff */
[----:B------:R-:W-:Y:S02]  /*44d0*/  LEA.HI.X.SX32 R127, R127, c[0x0][0x16c], 0x1, P2 ;  /* 0x00005b007f7f7a11 */ /* 0x000fe400010f0eff */
[----:B------:R-:W-:-:S02]  /*44e0*/  LEA.HI.X.SX32 R129, R129, c[0x0][0x16c], 0x1, P3 ;  /* 0x00005b0081817a11 */ /* 0x000fc400018f0eff */
[----:B------:R-:W-:Y:S02]  /*44f0*/  LEA.HI.X.SX32 R131, R131, c[0x0][0x16c], 0x1, P4 ;  /* 0x00005b0083837a11 */ /* 0x000fe400020f0eff */
[----:B------:R-:W-:Y:S02]  /*4500*/  LEA.HI.X.SX32 R133, R133, c[0x0][0x16c], 0x1, P5 ;  /* 0x00005b0085857a11 */ /* 0x000fe400028f0eff */
[----:B------:R-:W-:Y:S02]  /*4510*/  LEA.HI.X.SX32 R135, R135, c[0x0][0x16c], 0x1, P6 ;  /* 0x00005b0087877a11 */ /* 0x000fe400030f0eff */
[----:B------:R-:W-:Y:S02]  /*4520*/  LEA.HI.X.SX32 R137, R137, c[0x0][0x16c], 0x1, P0 ;  /* 0x00005b0089897a11 */ /* 0x000fe400000f0eff */
[----:B------:R-:W-:Y:S02]  /*4530*/  LEA R138, P1, R139, c[0x0][0x168], 0x1 ;  /* 0x00005a008b8a7a11 */ /* 0x000fe400078208ff */
[----:B------:R-:W-:-:S02]  /*4540*/  LEA R140, P2, R141, c[0x0][0x168], 0x1 ;  /* 0x00005a008d8c7a11 */ /* 0x000fc400078408ff */
[----:B------:R-:W-:Y:S02]  /*4550*/  LEA R142, P3, R143, c[0x0][0x168], 0x1 ;  /* 0x00005a008f8e7a11 */ /* 0x000fe400078608ff */
[----:B------:R-:W-:Y:S02]  /*4560*/  LEA R144, P4, R145, c[0x0][0x168], 0x1 ;  /* 0x00005a0091907a11 */ /* 0x000fe400078808ff */
[----:B------:R-:W-:Y:S02]  /*4570*/  LEA R146, P5, R147, c[0x0][0x168], 0x1 ;  /* 0x00005a0093927a11 */ /* 0x000fe400078a08ff */
[----:B------:R-:W-:Y:S02]  /*4580*/  LEA R148, P6, R149, c[0x0][0x168], 0x1 ;  /* 0x00005a0095947a11 */ /* 0x000fe400078c08ff */
[----:B------:R-:W-:Y:S02]  /*4590*/  LEA R150, P0, R151, c[0x0][0x168], 0x1 ;  /* 0x00005a0097967a11 */ /* 0x000fe400078008ff */
[----:B------:R-:W-:-:S02]  /*45a0*/  LEA.HI.X.SX32 R139, R139, c[0x0][0x16c], 0x1, P1 ;  /* 0x00005b008b8b7a11 */ /* 0x000fc400008f0eff */
[----:B------:R-:W-:Y:S02]  /*45b0*/  LEA.HI.X.SX32 R141, R141, c[0x0][0x16c], 0x1, P2 ;  /* 0x00005b008d8d7a11 */ /* 0x000fe400010f0eff */
[----:B------:R-:W-:Y:S02]  /*45c0*/  LEA.HI.X.SX32 R143, R143, c[0x0][0x16c], 0x1, P3 ;  /* 0x00005b008f8f7a11 */ /* 0x000fe400018f0eff */
[----:B------:R-:W-:Y:S02]  /*45d0*/  LEA.HI.X.SX32 R145, R145, c[0x0][0x16c], 0x1, P4 ;  /* 0x00005b0091917a11 */ /* 0x000fe400020f0eff */
[----:B------:R-:W-:Y:S02]  /*45e0*/  LEA.HI.X.SX32 R147, R147, c[0x0][0x16c], 0x1, P5 ;  /* 0x00005b0093937a11 */ /* 0x000fe400028f0eff */
[----:B------:R-:W-:Y:S02]  /*45f0*/  LEA.HI.X.SX32 R149, R149, c[0x0][0x16c], 0x1, P6 ;  /* 0x00005b0095957a11 */ /* 0x000fe400030f0eff */
        /* <DEDUP_REMOVED lines=50> */
[----:B------:R-:W-:Y:S02]  /*4920*/  SHF.R.S32.HI R16, RZ, 0x1f, R15 ;  /* 0x0000001fff107819 */ /* 0x000fe4000001140f */
[----:B------:R-:W-:Y:S02]  /*4930*/  LEA.HI.X.SX32 R195, R80, c[0x0][0x16c], 0x1, P1 ;  /* 0x00005b0050c37a11 */ /* 0x000fe400008f0eff */
[----:B------:R-:W-:Y:S02]  /*4940*/  LEA.HI.X.SX32 R197, R197, c[0x0][0x16c], 0x1, P2 ;  /* 0x00005b00c5c57a11 */ /* 0x000fe400010f0eff */
[----:B------:R-:W-:Y:S02]  /*4950*/  LEA.HI.X.SX32 R199, R199, c[0x0][0x16c], 0x1, P3 ;  /* 0x00005b00c7c77a11 */ /* 0x000fe400018f0eff */
[----:B------:R-:W-:-:S02]  /*4960*/  LEA.HI.X.SX32 R201, R201, c[0x0][0x16c], 0x1, P4 ;  /* 0x00005b00c9c97a11 */ /* 0x000fc400020f0eff */
[----:B------:R-:W-:Y:S02]  /*4970*/  LEA.HI.X.SX32 R203, R203, c[0x0][0x16c], 0x1, P5 ;  /* 0x00005b00cbcb7a11 */ /* 0x000fe400028f0eff */
[----:B------:R-:W-:Y:S02]  /*4980*/  LEA.HI.X.SX32 R205, R205, c[0x0][0x16c], 0x1, P6 ;  /* 0x00005b00cdcd7a11 */ /* 0x000fe400030f0eff */
[----:B------:R-:W-:Y:S02]  /*4990*/  LEA.HI.X.SX32 R207, R207, c[0x0][0x16c], 0x1, P0 ;  /* 0x00005b00cfcf7a11 */ /* 0x000fe400000f0eff */
[----:B------:R-:W-:Y:S02]  /*49a0*/  LOP3.LUT R21, R83, 0x7e, RZ, 0xc0, !PT ;  /* 0x0000007e53157812 */ /* 0x000fe400078ec0ff */
[----:B------:R-:W-:Y:S02]  /*49b0*/  LEA R208, P1, R209, c[0x0][0x168], 0x1 ;  /* 0x00005a00d1d07a11 */ /* 0x000fe400078208ff */
[----:B------:R-:W-:-:S02]  /*49c0*/  LEA R210, P2, R211, c[0x0][0x168], 0x1 ;  /* 0x00005a00d3d27a11 */ /* 0x000fc400078408ff */
[----:B------:R-:W-:Y:S02]  /*49d0*/  LEA R212, P3, R213, c[0x0][0x168], 0x1 ;  /* 0x00005a00d5d47a11 */ /* 0x000fe400078608ff */
[----:B------:R-:W-:Y:S02]  /*49e0*/  LEA R214, P4, R215, c[0x0][0x168], 0x1 ;  /* 0x00005a00d7d67a11 */ /* 0x000fe400078808ff */
[----:B------:R-:W-:Y:S02]  /*49f0*/  LEA R216, P5, R217, c[0x0][0x168], 0x1 ;  /* 0x00005a00d9d87a11 */ /* 0x000fe400078a08ff */
[----:B------:R-:W-:Y:S02]  /*4a00*/  LEA R218, P6, R219, c[0x0][0x168], 0x1 ;  /* 0x00005a00dbda7a11 */ /* 0x000fe400078c08ff */
[----:B------:R-:W-:Y:S02]  /*4a10*/  LEA R220, P0, R221, c[0x0][0x168], 0x1 ;  /* 0x00005a00dddc7a11 */ /* 0x000fe400078008ff */
[----:B------:R-:W-:Y:S01]  /*4a20*/  SHF.L.U64.HI R13, R15, 0x1, R16 ;  /* 0x000000010f0d7819 */ /* 0x000fe20000010210 */
[----:B------:R-:W-:Y:S01]  /*4a30*/  IMAD.SHL.U32 R16, R17, 0x20, RZ ;  /* 0x0000002011107824 */ /* 0x000fe200078e00ff */
[C---:B------:R-:W-:Y:S01]  /*4a40*/  LOP3.LUT R19, R21.reuse, 0x20, RZ, 0x3c, !PT ;  /* 0x0000002015137812 */ /* 0x040fe200078e3cff */
[----:B------:R-:W-:Y:S01]  /*4a50*/  IMAD.SHL.U32 R17, R18, 0x20, RZ ;  /* 0x0000002012117824 */ /* 0x000fe200078e00ff */
[----:B------:R-:W-:Y:S01]  /*4a60*/  LOP3.LUT R18, R21, 0x10, RZ, 0x3c, !PT ;  /* 0x0000001015127812 */ /* 0x000fe200078e3cff */
[----:B------:R-:W-:Y:S01]  /*4a70*/  IMAD.SHL.U32 R15, R15, 0x2, RZ ;  /* 0x000000020f0f7824 */ /* 0x000fe200078e00ff */
[----:B------:R-:W-:-:S02]  /*4a80*/  LOP3.LUT R20, R21, 0x30, RZ, 0x3c, !PT ;  /* 0x0000003015147812 */ /* 0x000fc400078e3cff */
[----:B------:R-:W-:Y:S02]  /*4a90*/  LEA.HI.X.SX32 R209, R209, c[0x0][0x16c], 0x1, P1 ;  /* 0x00005b00d1d17a11 */ /* 0x000fe400008f0eff */
[----:B------:R-:W-:Y:S02]  /*4aa0*/  LEA.HI.X.SX32 R211, R211, c[0x0][0x16c], 0x1, P2 ;  /* 0x00005b00d3d37a11 */ /* 0x000fe400010f0eff */
[----:B------:R-:W-:Y:S02]  /*4ab0*/  LEA.HI.X.SX32 R213, R213, c[0x0][0x16c], 0x1, P3 ;  /* 0x00005b00d5d57a11 */ /* 0x000fe400018f0eff */
[----:B------:R-:W-:Y:S02]  /*4ac0*/  LEA.HI.X.SX32 R215, R215, c[0x0][0x16c], 0x1, P4 ;  /* 0x00005b00d7d77a11 */ /* 0x000fe400020f0eff */
[----:B------:R-:W-:Y:S02]  /*4ad0*/  LEA.HI.X.SX32 R217, R217, c[0x0][0x16c], 0x1, P5 ;  /* 0x00005b00d9d97a11 */ /* 0x000fe400028f0eff */
[----:B------:R-:W-:-:S02]  /*4ae0*/  LEA.HI.X.SX32 R219, R219, c[0x0][0x16c], 0x1, P6 ;  /* 0x00005b00dbdb7a11 */ /* 0x000fc400030f0eff */
[----:B------:R-:W-:Y:S02]  /*4af0*/  LEA.HI.X.SX32 R221, R221, c[0x0][0x16c], 0x1, P0 ;  /* 0x00005b00dddd7a11 */ /* 0x000fe400000f0eff */
.L_x_3:
[----:B------:R-:W-:Y:S01]  /*4b00*/  ISETP.GE.AND P0, PT, R232, UR5, PT ;  /* 0x00000005e8007c0c */ /* 0x000fe2000bf06270 */
[----:B------:R-:W-:Y:S01]  /*4b10*/  IMAD.WIDE R48, R222, 0x2, R234 ;  /* 0x00000002de307825 */ /* 0x000fe200078e02ea */
[----:B------:R-:W-:Y:S02]  /*4b20*/  PRMT R58, RZ, 0x7610, R58 ;  /* 0x00007610ff3a7816 */ /* 0x000fe4000000003a */
[----:B------:R-:W-:Y:S01]  /*4b30*/  ISETP.GE.AND P1, PT, R231, UR5, PT ;  /* 0x00000005e7007c0c */ /* 0x000fe2000bf26270 */
[--C-:B------:R-:W-:Y:S01]  /*4b40*/  IMAD.WIDE R50, R2, 0x2, R234.reuse ;  /* 0x0000000202327825 */ /* 0x100fe200078e02ea */
[----:B------:R-:W-:Y:S02]  /*4b50*/  ISETP.GE.AND P2, PT, R230, UR5, PT ;  /* 0x00000005e6007c0c */ /* 0x000fe4000bf46270 */
[----:B------:R-:W-:Y:S01]  /*4b60*/  ISETP.GE.AND P3, PT, R229, UR5, PT ;  /* 0x00000005e5007c0c */ /* 0x000fe2000bf66270 */
[----:B------:R-:W-:Y:S01]  /*4b70*/  IMAD.WIDE R52, R3, 0x2, R234 ;  /* 0x0000000203347825 */ /* 0x000fe200078e02ea */
[----:B------:R-:W-:-:S02]  /*4b80*/  PRMT R73, RZ, 0x7610, R73 ;  /* 0x00007610ff497816 */ /* 0x000fc40000000049 */
[----:B------:R-:W-:Y:S01]  /*4b90*/  PRMT R56, RZ, 0x7610, R56 ;  /* 0x00007610ff387816 */ /* 0x000fe20000000038 */
[----:B------:R0:W2:Y:S01]  /*4ba0*/  @!P0 LDG.E.U16 R58, [R48.64] ;  /* 0x00000006303a8981 */ /* 0x0000a2000c1e1500 */
[----:B------:R-:W-:Y:S01]  /*4bb0*/  PRMT R71, RZ, 0x7610, R71 ;  /* 0x00007610ff477816 */ /* 0x000fe20000000047 */
[----:B------:R-:W-:Y:S02]  /*4bc0*/  IMAD.WIDE R54, R4, 0x2, R234 ;  /* 0x0000000204367825 */ /* 0x000fe400078e02ea */
[----:B------:R1:W3:Y:S01]  /*4bd0*/  @!P1 LDG.E.U16 R73, [R50.64] ;  /* 0x0000000632499981 */ /* 0x0002e2000c1e1500 */
[----:B------:R-:W-:-:S03]  /*4be0*/  ISETP.GE.AND P1, PT, R228, UR5, PT ;  /* 0x00000005e4007c0c */ /* 0x000fc6000bf26270 */
[----:B------:R4:W5:Y:S01]  /*4bf0*/  @!P2 LDG.E.U16 R56, [R52.64] ;  /* 0x000000063438a981 */ /* 0x000962000c1e1500 */
[----:B------:R-:W-:Y:S02]  /*4c00*/  ISETP.GE.AND P2, PT, R227, UR5, PT ;  /* 0x00000005e3007c0c */ /* 0x000fe4000bf46270 */
[----:B------:R-:W-:Y:S01]  /*4c10*/  ISETP.GE.AND P4, PT, R225, UR5, PT ;  /* 0x00000005e1007c0c */ /* 0x000fe2000bf86270 */
[----:B------:R0:W2:Y:S01]  /*4c20*/  @!P3 LDG.E.U16 R71, [R54.64] ;  /* 0x000000063647b981 */ /* 0x0000a2000c1e1500 */
[----:B------:R-:W-:Y:S01]  /*4c30*/  ISETP.GE.AND P3, PT, R226, UR5, PT ;  /* 0x00000005e2007c0c */ /* 0x000fe2000bf66270 */
[----:B------:R-:W-:Y:S01]  /*4c40*/  IMAD.WIDE R62, R5, 0x2, R234 ;  /* 0x00000002053e7825 */ /* 0x000fe200078e02ea */
[----:B------:R-:W-:Y:S02]  /*4c50*/  PRMT R81, RZ, 0x7610, R81 ;  /* 0x00007610ff517816 */ /* 0x000fe40000000051 */
[----:B------:R-:W-:Y:S01]  /*4c60*/  PRMT R69, RZ, 0x7610, R69 ;  /* 0x00007610ff457816 */ /* 0x000fe20000000045 */
[----:B------:R-:W-:Y:S01]  /*4c70*/  IMAD.WIDE R82, R6, 0x2, R234 ;  /* 0x0000000206527825 */ /* 0x000fe200078e02ea */
[----:B------:R-:W-:-:S02]  /*4c80*/  PRMT R75, RZ, 0x7610, R75 ;  /* 0x00007610ff4b7816 */ /* 0x000fc4000000004b */
[----:B------:R-:W-:Y:S01]  /*4c90*/  PRMT R67, RZ, 0x7610, R67 ;  /* 0x00007610ff437816 */ /* 0x000fe20000000043 */
[--C-:B----4-:R-:W-:Y:S01]  /*4ca0*/  IMAD.WIDE R52, R7, 0x2, R234.reuse ;  /* 0x0000000207347825 */ /* 0x110fe200078e02ea */
[----:B------:R4:W2:Y:S01]  /*4cb0*/  @!P1 LDG.E.U16 R81, [R62.64] ;  /* 0x000000063e519981 */ /* 0x0008a2000c1e1500 */
[-C--:B0-----:R-:W-:Y:S02]  /*4cc0*/  IADD3 R54, P1, R22, R15.reuse, RZ ;  /* 0x0000000f16367210 */ /* 0x081fe40007f3e0ff */
[----:B------:R-:W-:Y:S01]  /*4cd0*/  IMAD.WIDE R60, R8, 0x2, R234 ;  /* 0x00000002083c7825 */ /* 0x000fe200078e02ea */
[----:B------:R0:W2:Y:S03]  /*4ce0*/  @!P2 LDG.E.U16 R69, [R82.64] ;  /* 0x000000065245a981 */ /* 0x0000a6000c1e1500 */
[----:B------:R-:W-:Y:S01]  /*4cf0*/  IMAD.X R55, R23, 0x1, R13, P1 ;  /* 0x0000000117377824 */ /* 0x000fe200008e060d */
[----:B------:R0:W2:Y:S01]  /*4d00*/  @!P3 LDG.E.U16 R75, [R52.64] ;  /* 0x00000006344bb981 */ /* 0x0000a2000c1e1500 */
[----:B------:R-:W-:-:S03]  /*4d10*/  IADD3 R48, P1, R212, R15, RZ ;  /* 0x0000000fd4307210 */ /* 0x000fc60007f3e0ff */
[----:B------:R0:W2:Y:S04]  /*4d20*/  @!P4 LDG.E.U16 R67, [R60.64] ;  /* 0x000000063c43c981 */ /* 0x0000a8000c1e1500 */
[----:B------:R-:W-:Y:S01]  /*4d30*/  BAR.SYNC.DEFER_BLOCKING 0x0 ;  /* 0x0000000000007b1d */ /* 0x000fe20000010000 */
[----:B------:R-:W-:Y:S01]  /*4d40*/  IMAD.X R49, R213, 0x1, R13, P1 ;  /* 0x00000001d5317824 */ /* 0x000fe200008e060d */
[----:B------:R-:W-:Y:S02]  /*4d50*/  IADD3 R88, P1, R204, R15, RZ ;  /* 0x0000000fcc587210 */ /* 0x000fe40007f3e0ff */
[----:B------:R-:W-:-:S03]  /*4d60*/  ISETP.GE.AND P0, PT, R224, UR5, PT ;  /* 0x00000005e0007c0c */ /* 0x000fc6000bf06270 */
[----:B------:R-:W-:Y:S01]  /*4d70*/  IMAD.X R89, R205, 0x1, R13, P1 ;  /* 0x00000001cd597824 */ /* 0x000fe200008e060d */
[----:B0-----:R-:W-:Y:S02]  /*4d80*/  IADD3 R82, P1, R188, R15, RZ ;  /* 0x0000000fbc527210 */ /* 0x001fe40007f3e0ff */
[----:B----4-:R-:W-:-:S03]  /*4d90*/  PRMT R63, RZ, 0x7610, R63 ;  /* 0x00007610ff3f7816 */ /* 0x010fc6000000003f */
[----:B------:R-:W-:Y:S01]  /*4da0*/  IMAD.X R83, R189, 0x1, R13, P1 ;  /* 0x00000001bd537824 */ /* 0x000fe200008e060d */
[-C--:B------:R-:W-:Y:S02]  /*4db0*/  IADD3 R90, P1, R180, R15.reuse, RZ ;  /* 0x0000000fb45a7210 */ /* 0x080fe40007f3e0ff */
[----:B-1----:R-:W-:-:S03]  /*4dc0*/  IADD3 R50, P2, R220, R15, RZ ;  /* 0x0000000fdc327210 */ /* 0x002fc60007f5e0ff */
[----:B------:R-:W-:Y:S01]  /*4dd0*/  IMAD.X R91, R181, 0x1, R13, P1 ;  /* 0x00000001b55b7824 */ /* 0x000fe200008e060d */
[----:B------:R0:W4:Y:S01]  /*4de0*/  @!P0 LDG.E.U16 R63, [R48.64] ;  /* 0x00000006303f8981 */ /* 0x000122000c1e1500 */
[----:B------:R-:W-:Y:S01]  /*4df0*/  PRMT R65, RZ, 0x7610, R65 ;  /* 0x00007610ff417816 */ /* 0x000fe20000000041 */
[----:B------:R-:W-:Y:S01]  /*4e00*/  IMAD.X R51, R221, 0x1, R13, P2 ;  /* 0x00000001dd337824 */ /* 0x000fe200010e060d */
[----:B------:R-:W-:Y:S02]  /*4e10*/  PRMT R57, RZ, 0x7610, R57 ;  /* 0x00007610ff397816 */ /* 0x000fe40000000039 */
[-C--:B0-----:R-:W-:Y:S02]  /*4e20*/  IADD3 R48, P1, R164, R15.reuse, RZ ;  /* 0x0000000fa4307210 */ /* 0x081fe40007f3e0ff */
[----:B------:R0:W2:Y:S01]  /*4e30*/  @!P0 LDG.E.U16 R65, [R50.64] ;  /* 0x0000000632418981 */ /* 0x0000a2000c1e1500 */
[-C--:B------:R-:W-:Y:S02]  /*4e40*/  IADD3 R52, P2, R196, R15.reuse, RZ ;  /* 0x0000000fc4347210 */ /* 0x080fe40007f5e0ff */
[----:B------:R-:W-:Y:S01]  /*4e50*/  IMAD.X R49, R165, 0x1, R13, P1 ;  /* 0x00000001a5317824 */ /* 0x000fe200008e060d */
[----:B------:R-:W-:-:S02]  /*4e60*/  IADD3 R236, P1, R156, R15, RZ ;  /* 0x0000000f9cec7210 */ /* 0x000fc40007f3e0ff */
[----:B------:R-:W-:Y:S01]  /*4e70*/  IMAD.X R53, R197, 0x1, R13, P2 ;  /* 0x00000001c5357824 */ /* 0x000fe200010e060d */
[----:B------:R-:W-:Y:S01]  /*4e80*/  PRMT R59, RZ, 0x7610, R59 ;  /* 0x00007610ff3b7816 */ /* 0x000fe2000000003b */
[----:B------:R1:W2:Y:S01]  /*4e90*/  @!P0 LDG.E.U16 R57, [R82.64] ;  /* 0x0000000652398981 */ /* 0x0002a2000c1e1500 */
[----:B------:R-:W-:Y:S01]  /*4ea0*/  PRMT R85, RZ, 0x7610, R85 ;  /* 0x00007610ff557816 */ /* 0x000fe20000000055 */
[----:B------:R-:W-:Y:S01]  /*4eb0*/  IMAD.X R237, R157, 0x1, R13, P1 ;  /* 0x000000019ded7824 */ /* 0x000fe200008e060d */
[----:B0-----:R-:W-:Y:S02]  /*4ec0*/  PRMT R51, RZ, 0x7610, R51 ;  /* 0x00007610ff337816 */ /* 0x001fe40000000033 */
[----:B------:R-:W-:Y:S01]  /*4ed0*/  PRMT R61, RZ, 0x7610, R61 ;  /* 0x00007610ff3d7816 */ /* 0x000fe2000000003d */
[----:B------:R0:W2:Y:S01]  /*4ee0*/  @!P0 LDG.E.U16 R59, [R52.64] ;  /* 0x00000006343b8981 */ /* 0x0000a2000c1e1500 */
[-C--:B------:R-:W-:Y:S02]  /*4ef0*/  IADD3 R86, P2, R172, R15.reuse, RZ ;  /* 0x0000000fac567210 */ /* 0x080fe40007f5e0ff */
[----:B-1----:R-:W-:Y:S01]  /*4f00*/  IADD3 R82, P1, R140, R15, RZ ;  /* 0x0000000f8c527210 */ /* 0x002fe20007f3e0ff */
[----:B------:R1:W2:Y:S02]  /*4f10*/  @!P0 LDG.E.U16 R85, [R54.64] ;  /* 0x0000000636558981 */ /* 0x0002a4000c1e1500 */
[----:B------:R-:W-:-:S02]  /*4f20*/  IMAD.X R87, R173, 0x1, R13, P2 ;  /* 0x00000001ad577824 */ /* 0x000fc400010e060d */
[----:B------:R1:W2:Y:S01]  /*4f30*/  @!P0 LDG.E.U16 R51, [R90.64] ;  /* 0x000000065a338981 */ /* 0x0002a2000c1e1500 */
[----:B0-----:R-:W-:Y:S01]  /*4f40*/  PRMT R53, RZ, 0x7610, R53 ;  /* 0x00007610ff357816 */ /* 0x001fe20000000035 */
[----:B------:R-:W-:Y:S02]  /*4f50*/  IMAD.X R83, R141, 0x1, R13, P1 ;  /* 0x000000018d537824 */ /* 0x000fe400008e060d */
[----:B------:R0:W2:Y:S01]  /*4f60*/  @!P0 LDG.E.U16 R61, [R88.64] ;  /* 0x00000006583d8981 */ /* 0x0000a2000c1e1500 */
[----:B-1----:R-:W-:-:S03]  /*4f70*/  PRMT R55, RZ, 0x7610, R55 ;  /* 0x00007610ff377816 */ /* 0x002fc60000000037 */
[----:B------:R1:W2:Y:S01]  /*4f80*/  @!P0 LDG.E.U16 R53, [R48.64] ;  /* 0x0000000630358981 */ /* 0x0002a2000c1e1500 */
[-C--:B------:R-:W-:Y:S02]  /*4f90*/  IADD3 R90, P1, R132, R15.reuse, RZ ;  /* 0x0000000f845a7210 */ /* 0x080fe40007f3e0ff */
[----:B------:R-:W-:Y:S01]  /*4fa0*/  PRMT R250, RZ, 0x7610, R250 ;  /* 0x00007610fffa7816 */ /* 0x000fe200000000fa */
[----:B------:R1:W2:Y:S01]  /*4fb0*/  @!P0 LDG.E.U16 R55, [R86.64] ;  /* 0x0000000656378981 */ /* 0x0002a2000c1e1500 */
[-C--:B0-----:R-:W-:Y:S01]  /*4fc0*/  IADD3 R88, P2, R148, R15.reuse, RZ ;  /* 0x0000000f94587210 */ /* 0x081fe20007f5e0ff */
[--C-:B------:R-:W-:Y:S01]  /*4fd0*/  IMAD.X R91, R133, 0x1, R13.reuse, P1 ;  /* 0x00000001855b7824 */ /* 0x100fe200008e060d */
[----:B------:R-:W-:Y:S02]  /*4fe0*/  PRMT R252, RZ, 0x7610, R252 ;  /* 0x00007610fffc7816 */ /* 0x000fe400000000fc */
[----:B-1----:R-:W-:Y:S01]  /*4ff0*/  IADD3 R48, P1, R44, R15, RZ ;  /* 0x0000000f2c307210 */ /* 0x002fe20007f3e0ff */
[----:B------:R-:W-:Y:S01]  /*5000*/  IMAD.X R89, R149, 0x1, R13, P2 ;  /* 0x0000000195597824 */ /* 0x000fe200010e060d */
[----:B------:R-:W-:-:S02]  /*5010*/  PRMT R50, RZ, 0x7610, R50 ;  /* 0x00007610ff327816 */ /* 0x000fc40000000032 */
[----:B------:R0:W2:Y:S01]  /*5020*/  @!P0 LDG.E.U16 R252, [R236.64] ;  /* 0x00000006ecfc8981 */ /* 0x0000a2000c1e1500 */
[-C--:B------:R-:W-:Y:S01]  /*5030*/  IADD3 R86, P2, R124, R15.reuse, RZ ;  /* 0x0000000f7c567210 */ /* 0x080fe20007f5e0ff */
[--C-:B------:R-:W-:Y:S01]  /*5040*/  IMAD.X R49, R45, 0x1, R13.reuse, P1 ;  /* 0x000000012d317824 */ /* 0x100fe200008e060d */
[----:B------:R-:W-:Y:S01]  /*5050*/  PRMT R248, RZ, 0x7610, R248 ;  /* 0x00007610fff87816 */ /* 0x000fe200000000f8 */
[----:B------:R1:W2:Y:S02]  /*5060*/  @!P0 LDG.E.U16 R250, [R88.64] ;  /* 0x0000000658fa8981 */ /* 0x0002a4000c1e1500 */
[----:B------:R-:W-:Y:S01]  /*5070*/  IMAD.X R87, R125, 0x1, R13, P2 ;  /* 0x000000017d577824 */ /* 0x000fe200010e060d */
[----:B------:R-:W-:Y:S01]  /*5080*/  PRMT R52, RZ, 0x7610, R52 ;  /* 0x00007610ff347816 */ /* 0x000fe20000000034 */
[----:B------:R1:W2:Y:S01]  /*5090*/  @!P0 LDG.E.U16 R50, [R48.64] ;  /* 0x0000000630328981 */ /* 0x0002a2000c1e1500 */
[----:B0-----:R-:W-:-:S03]  /*50a0*/  IADD3 R236, P2, R36, R15, RZ ;  /* 0x0000000f24ec7210 */ /* 0x001fc60007f5e0ff */
[----:B------:R0:W2:Y:S01]  /*50b0*/  @!P0 LDG.E.U16 R248, [R82.64] ;  /* 0x0000000652f88981 */ /* 0x0000a2000c1e1500 */
[-C--:B-1----:R-:W-:Y:S01]  /*50c0*/  IADD3 R88, P1, R28, R15.reuse, RZ ;  /* 0x0000000f1c587210 */ /* 0x082fe20007f3e0ff */
[--C-:B------:R-:W-:Y:S02]  /*50d0*/  IMAD.X R237, R37, 0x1, R13.reuse, P2 ;  /* 0x0000000125ed7824 */ /* 0x100fe400010e060d */
[----:B------:R1:W2:Y:S02]  /*50e0*/  @!P0 LDG.E.U16 R52, [R86.64] ;  /* 0x0000000656348981 */ /* 0x0002a4000c1e1500 */
[--C-:B------:R-:W-:Y:S01]  /*50f0*/  IMAD.X R89, R29, 0x1, R13.reuse, P1 ;  /* 0x000000011d597824 */ /* 0x100fe200008e060d */
[-C--:B------:R-:W-:Y:S02]  /*5100*/  IADD3 R48, P1, R210, R15.reuse, RZ ;  /* 0x0000000fd2307210 */ /* 0x080fe40007f3e0ff */
[-C--:B0-----:R-:W-:Y:S02]  /*5110*/  IADD3 R82, P2, R218, R15.reuse, RZ ;  /* 0x0000000fda527210 */ /* 0x081fe40007f5e0ff */
[----:B------:R-:W-:Y:S01]  /*5120*/  PRMT R242, RZ, 0x7610, R242 ;  /* 0x00007610fff27816 */ /* 0x000fe200000000f2 */
[--C-:B------:R-:W-:Y:S01]  /*5130*/  IMAD.X R49, R211, 0x1, R13.reuse, P1 ;  /* 0x00000001d3317824 */ /* 0x100fe200008e060d */
[----:B-1----:R-:W-:Y:S01]  /*5140*/  IADD3 R86, P1, R194, R15, RZ ;  /* 0x0000000fc2567210 */ /* 0x002fe20007f3e0ff */
[----:B------:R-:W-:Y:S01]  /*5150*/  IMAD.X R83, R219, 0x1, R13, P2 ;  /* 0x00000001db537824 */ /* 0x000fe200010e060d */
[----:B------:R-:W-:-:S02]  /*5160*/  PRMT R246, RZ, 0x7610, R246 ;  /* 0x00007610fff67816 */ /* 0x000fc400000000f6 */
[----:B------:R-:W-:Y:S01]  /*5170*/  PRMT R240, RZ, 0x7610, R240 ;  /* 0x00007610fff07816 */ /* 0x000fe200000000f0 */
[----:B------:R-:W-:Y:S01]  /*5180*/  IMAD.X R87, R195, 0x1, R13, P1 ;  /* 0x00000001c3577824 */ /* 0x000fe200008e060d */
[----:B------:R0:W2:Y:S01]  /*5190*/  @!P0 LDG.E.U16 R242, [R82.64] ;  /* 0x0000000652f28981 */ /* 0x0000a2000c1e1500 */
[----:B------:R-:W-:-:S03]  /*51a0*/  PRMT R54, RZ, 0x7610, R54 ;  /* 0x00007610ff367816 */ /* 0x000fc60000000036 */
[----:B------:R1:W2:Y:S04]  /*51b0*/  @!P0 LDG.E.U16 R246, [R236.64] ;  /* 0x00000006ecf68981 */ /* 0x0002a8000c1e1500 */
[----:B------:R1:W2:Y:S01]  /*51c0*/  @!P0 LDG.E.U16 R240, [R48.64] ;  /* 0x0000000630f08981 */ /* 0x0002a2000c1e1500 */
[-C--:B0-----:R-:W-:Y:S02]  /*51d0*/  IADD3 R82, P1, R186, R15.reuse, RZ ;  /* 0x0000000fba527210 */ /* 0x081fe40007f3e0ff */
[----:B------:R-:W-:Y:S01]  /*51e0*/  PRMT R251, RZ, 0x7610, R251 ;  /* 0x00007610fffb7816 */ /* 0x000fe200000000fb */
[----:B------:R0:W2:Y:S01]  /*51f0*/  @!P0 LDG.E.U16 R54, [R90.64] ;  /* 0x000000065a368981 */ /* 0x0000a2000c1e1500 */
[----:B-1----:R-:W-:Y:S01]  /*5200*/  PRMT R236, RZ, 0x7610, R236 ;  /* 0x00007610ffec7816 */ /* 0x002fe200000000ec */
[----:B------:R-:W-:Y:S01]  /*5210*/  IMAD.X R83, R187, 0x1, R13, P1 ;  /* 0x00000001bb537824 */ /* 0x000fe200008e060d */
[----:B------:R-:W-:-:S04]  /*5220*/  IADD3 R48, P1, R170, R15, RZ ;  /* 0x0000000faa307210 */ /* 0x000fc80007f3e0ff */
[----:B------:R1:W2:Y:S01]  /*5230*/  @!P0 LDG.E.U16 R236, [R86.64] ;  /* 0x0000000656ec8981 */ /* 0x0002a2000c1e1500 */
[----:B------:R-:W-:Y:S01]  /*5240*/  PRMT R244, RZ, 0x7610, R244 ;  /* 0x00007610fff47816 */ /* 0x000fe200000000f4 */
[----:B------:R-:W-:Y:S01]  /*5250*/  IMAD.X R49, R171, 0x1, R13, P1 ;  /* 0x00000001ab317824 */ /* 0x000fe200008e060d */
[----:B0-----:R-:W-:Y:S01]  /*5260*/  IADD3 R90, P2, R202, R15, RZ ;  /* 0x0000000fca5a7210 */ /* 0x001fe20007f5e0ff */
[----:B------:R0:W2:Y:S01]  /*5270*/  @!P0 LDG.E.U16 R251, [R82.64] ;  /* 0x0000000652fb8981 */ /* 0x0000a2000c1e1500 */
[----:B------:R-:W-:-:S03]  /*5280*/  PRMT R247, RZ, 0x7610, R247 ;  /* 0x00007610fff77816 */ /* 0x000fc600000000f7 */
[----:B------:R0:W2:Y:S01]  /*5290*/  @!P0 LDG.E.U16 R244, [R88.64] ;  /* 0x0000000658f48981 */ /* 0x0000a2000c1e1500 */
[-C--:B-1----:R-:W-:Y:S01]  /*52a0*/  IADD3 R86, P1, R162, R15.reuse, RZ ;  /* 0x0000000fa2567210 */ /* 0x082fe20007f3e0ff */
[----:B------:R-:W-:Y:S01]  /*52b0*/  IMAD.X R91, R203, 0x1, R13, P2 ;  /* 0x00000001cb5b7824 */ /* 0x000fe200010e060d */
[----:B------:R-:W-:Y:S01]  /*52c0*/  PRMT R249, RZ, 0x7610, R249 ;  /* 0x00007610fff97816 */ /* 0x000fe200000000f9 */
[----:B------:R1:W2:Y:S02]  /*52d0*/  @!P0 LDG.E.U16 R247, [R48.64] ;  /* 0x0000000630f78981 */ /* 0x0002a4000c1e1500 */
[----:B------:R-:W-:Y:S01]  /*52e0*/  IMAD.X R87, R163, 0x1, R13, P1 ;  /* 0x00000001a3577824 */ /* 0x000fe200008e060d */
[-C--:B0-----:R-:W-:Y:S02]  /*52f0*/  IADD3 R82, P1, R146, R15.reuse, RZ ;  /* 0x0000000f92527210 */ /* 0x081fe40007f3e0ff */
[----:B------:R-:W-:-:S03]  /*5300*/  IADD3 R88, P2, R178, R15, RZ ;  /* 0x0000000fb2587210 */ /* 0x000fc60007f5e0ff */
[--C-:B------:R-:W-:Y:S01]  /*5310*/  IMAD.X R83, R147, 0x1, R13.reuse, P1 ;  /* 0x0000000193537824 */ /* 0x100fe200008e060d */
[----:B-1----:R-:W-:Y:S01]  /*5320*/  IADD3 R48, P1, R138, R15, RZ ;  /* 0x0000000f8a307210 */ /* 0x002fe20007f3e0ff */
[----:B------:R-:W-:Y:S01]  /*5330*/  IMAD.X R89, R179, 0x1, R13, P2 ;  /* 0x00000001b3597824 */ /* 0x000fe200010e060d */
[----:B------:R-:W-:Y:S02]  /*5340*/  PRMT R238, RZ, 0x7610, R238 ;  /* 0x00007610ffee7816 */ /* 0x000fe400000000ee */
[----:B------:R-:W-:Y:S01]  /*5350*/  PRMT R245, RZ, 0x7610, R245 ;  /* 0x00007610fff57816 */ /* 0x000fe200000000f5 */
[----:B------:R-:W-:Y:S01]  /*5360*/  IMAD.X R49, R139, 0x1, R13, P1 ;  /* 0x000000018b317824 */ /* 0x000fe200008e060d */
[----:B------:R0:W3:Y:S01]  /*5370*/  @!P0 LDG.E.U16 R249, [R88.64] ;  /* 0x0000000658f98981 */ /* 0x0000e2000c1e1500 */
[----:B------:R-:W-:-:S03]  /*5380*/  PRMT R241, RZ, 0x7610, R241 ;  /* 0x00007610fff17816 */ /* 0x000fc600000000f1 */
[----:B------:R1:W3:Y:S04]  /*5390*/  @!P0 LDG.E.U16 R238, [R90.64] ;  /* 0x000000065aee8981 */ /* 0x0002e8000c1e1500 */
[----:B------:R1:W3:Y:S01]  /*53a0*/  @!P0 LDG.E.U16 R245, [R86.64] ;  /* 0x0000000656f58981 */ /* 0x0002e2000c1e1500 */
[-C--:B0-----:R-:W-:Y:S02]  /*53b0*/  IADD3 R88, P1, R130, R15.reuse, RZ ;  /* 0x0000000f82587210 */ /* 0x081fe40007f3e0ff */
[----:B------:R-:W-:Y:S01]  /*53c0*/  PRMT R243, RZ, 0x7610, R243 ;  /* 0x00007610fff37816 */ /* 0x000fe200000000f3 */
[----:B------:R0:W3:Y:S01]  /*53d0*/  @!P0 LDG.E.U16 R241, [R82.64] ;  /* 0x0000000652f18981 */ /* 0x0000e2000c1e1500 */
[-C--:B-1----:R-:W-:Y:S01]  /*53e0*/  IADD3 R90, P2, R154, R15.reuse, RZ ;  /* 0x0000000f9a5a7210 */ /* 0x082fe20007f5e0ff */
[----:B------:R-:W-:Y:S01]  /*53f0*/  IMAD.X R89, R131, 0x1, R13, P1 ;  /* 0x0000000183597824 */ /* 0x000fe200008e060d */
[----:B------:R-:W-:-:S03]  /*5400*/  IADD3 R86, P1, R122, R15, RZ ;  /* 0x0000000f7a567210 */ /* 0x000fc60007f3e0ff */
[----:B------:R-:W-:Y:S01]  /*5410*/  IMAD.X R91, R155, 0x1, R13, P2 ;  /* 0x000000019b5b7824 */ /* 0x000fe200010e060d */
[----:B------:R-:W-:Y:S01]  /*5420*/  PRMT R239, RZ, 0x7610, R239 ;  /* 0x00007610ffef7816 */ /* 0x000fe200000000ef */
[----:B------:R-:W-:Y:S01]  /*5430*/  IMAD.X R87, R123, 0x1, R13, P1 ;  /* 0x000000017b577824 */ /* 0x000fe200008e060d */
[----:B0-----:R-:W-:Y:S02]  /*5440*/  IADD3 R82, P1, R42, R15, RZ ;  /* 0x0000000f2a527210 */ /* 0x001fe40007f3e0ff */
[----:B------:R0:W3:Y:S01]  /*5450*/  @!P0 LDG.E.U16 R243, [R90.64] ;  /* 0x000000065af38981 */ /* 0x0000e2000c1e1500 */
[----:B------:R-:W-:-:S03]  /*5460*/  PRMT R237, RZ, 0x7610, R237 ;  /* 0x00007610ffed7816 */ /* 0x000fc600000000ed */
[----:B------:R1:W3:Y:S01]  /*5470*/  @!P0 LDG.E.U16 R239, [R48.64] ;  /* 0x0000000630ef8981 */ /* 0x0002e2000c1e1500 */
[----:B------:R-:W-:Y:S01]  /*5480*/  IMAD.X R83, R43, 0x1, R13, P1 ;  /* 0x000000012b537824 */ /* 0x000fe200008e060d */
[----:B------:R-:W-:Y:S02]  /*5490*/  PRMT R233, RZ, 0x7610, R233 ;  /* 0x00007610ffe97816 */ /* 0x000fe400000000e9 */
[----:B------:R1:W3:Y:S01]  /*54a0*/  @!P0 LDG.E.U16 R237, [R88.64] ;  /* 0x0000000658ed8981 */ /* 0x0002e2000c1e1500 */
[----:B0-----:R-:W-:-:S03]  /*54b0*/  PRMT R91, RZ, 0x7610, R91 ;  /* 0x00007610ff5b7816 */ /* 0x001fc6000000005b */
[----:B------:R0:W3:Y:S01]  /*54c0*/  @!P0 LDG.E.U16 R233, [R86.64] ;  /* 0x0000000656e98981 */ /* 0x0000e2000c1e1500 */
[----:B-1----:R-:W-:-:S03]  /*54d0*/  IADD3 R48, P1, R34, R15, RZ ;  /* 0x0000000f22307210 */ /* 0x002fc60007f3e0ff */
[----:B------:R1:W3:Y:S01]  /*54e0*/  @!P0 LDG.E.U16 R91, [R82.64] ;  /* 0x00000006525b8981 */ /* 0x0002e2000c1e1500 */
[----:B------:R-:W-:Y:S01]  /*54f0*/  PRMT R89, RZ, 0x7610, R89 ;  /* 0x00007610ff597816 */ /* 0x000fe20000000059 */
[----:B------:R-:W-:Y:S01]  /*5500*/  IMAD.X R49, R35, 0x1, R13, P1 ;  /* 0x0000000123317824 */ /* 0x000fe200008e060d */
[----:B0-----:R-:W-:-:S04]  /*5510*/  PRMT R87, RZ, 0x7610, R87 ;  /* 0x00007610ff577816 */ /* 0x001fc80000000057 */
[----:B------:R0:W3:Y:S01]  /*5520*/  @!P0 LDG.E.U16 R89, [R48.64] ;  /* 0x0000000630598981 */ /* 0x0000e2000c1e1500 */
[----:B-1----:R-:W-:-:S05]  /*5530*/  IADD3 R82, P1, R26, R15, RZ ;  /* 0x0000000f1a527210 */ /* 0x002fca0007f3e0ff */
[----:B------:R-:W-:Y:S01]  /*5540*/  IMAD.X R83, R27, 0x1, R13, P1 ;  /* 0x000000011b537824 */ /* 0x000fe200008e060d */
[----:B0-----:R-:W-:-:S04]  /*5550*/  IADD3 R48, P1, R216, R15, RZ ;  /* 0x0000000fd8307210 */ /* 0x001fc80007f3e0ff */
[----:B------:R0:W3:Y:S01]  /*5560*/  @!P0 LDG.E.U16 R87, [R82.64] ;  /* 0x0000000652578981 */ /* 0x0000e2000c1e1500 */
[----:B------:R-:W-:Y:S01]  /*5570*/  PRMT R90, RZ, 0x7610, R90 ;  /* 0x00007610ff5a7816 */ /* 0x000fe2000000005a */
[----:B------:R-:W-:Y:S01]  /*5580*/  IMAD.X R49, R217, 0x1, R13, P1 ;  /* 0x00000001d9317824 */ /* 0x000fe200008e060d */
[----:B------:R-:W-:-:S04]  /*5590*/  PRMT R88, RZ, 0x7610, R88 ;  /* 0x00007610ff587816 */ /* 0x000fc80000000058 */
[----:B------:R1:W3:Y:S01]  /*55a0*/  @!P0 LDG.E.U16 R90, [R48.64] ;  /* 0x00000006305a8981 */ /* 0x0002e2000c1e1500 */
[----:B0-----:R-:W-:-:S05]  /*55b0*/  IADD3 R82, P1, R208, R15, RZ ;  /* 0x0000000fd0527210 */ /* 0x001fca0007f3e0ff */
[----:B------:R-:W-:Y:S01]  /*55c0*/  IMAD.X R83, R209, 0x1, R13, P1 ;  /* 0x00000001d1537824 */ /* 0x000fe200008e060d */
[----:B-1----:R-:W-:-:S04]  /*55d0*/  IADD3 R48, P1, R200, R15, RZ ;  /* 0x0000000fc8307210 */ /* 0x002fc80007f3e0ff */
        /* <DEDUP_REMOVED lines=8> */
[----:B------:R0:W4:Y:S01]  /*5660*/  @!P0 LDG.E.U16 R84, [R82.64] ;  /* 0x0000000652548981 */ /* 0x000122000c1e1500 */
[----:B------:R-:W-:Y:S01]  /*5670*/  IMAD.X R49, R185, 0x1, R13, P1 ;  /* 0x00000001b9317824 */ /* 0x000fe200008e060d */
[----:B0-----:R-:W-:-:S06]  /*5680*/  PRMT R82, RZ, 0x7610, R82 ;  /* 0x00007610ff527816 */ /* 0x001fcc0000000052 */
[----:B------:R0:W4:Y:S01]  /*5690*/  @!P0 LDG.E.U16 R82, [R48.64] ;  /* 0x0000000630528981 */ /* 0x000122000c1e1500 */
[----:B------:R-:W-:Y:S02]  /*56a0*/  PRMT R80, RZ, 0x7610, R80 ;  /* 0x00007610ff507816 */ /* 0x000fe40000000050 */
[----:B0-----:R-:W-:-:S05]  /*56b0*/  IADD3 R48, P1, R176, R15, RZ ;  /* 0x0000000fb0307210 */ /* 0x001fca0007f3e0ff */
[----:B------:R-:W-:-:S05]  /*56c0*/  IMAD.X R49, R177, 0x1, R13, P1 ;  /* 0x00000001b1317824 */ /* 0x000fca00008e060d */
        /* <DEDUP_REMOVED lines=31> */
[----:B------:R-:W-:Y:S01]  /*58c0*/  IMAD.X R49, R41, 0x1, R13, P1 ;  /* 0x0000000129317824 */ /* 0x000fe200008e060d */
[----:B--2---:R0:W-:Y:S04]  /*58d0*/  STS.U16 [R21+0x2000], R58 ;  /* 0x0020003a15007388 */ /* 0x0041e80000000400 */
[----:B------:R1:W2:Y:S01]  /*58e0*/  @!P0 LDG.E.U16 R60, [R48.64] ;  /* 0x00000006303c8981 */ /* 0x0002a2000c1e1500 */
[----:B0-----:R-:W-:Y:S02]  /*58f0*/  PRMT R58, RZ, 0x7610, R58 ;  /* 0x00007610ff3a7816 */ /* 0x001fe4000000003a */
[----:B-1----:R-:W-:-:S05]  /*5900*/  IADD3 R48, P1, R32, R15, RZ ;  /* 0x0000000f20307210 */ /* 0x002fca0007f3e0ff */
[----:B------:R-:W-:Y:S01]  /*5910*/  IMAD.X R49, R33, 0x1, R13, P1 ;  /* 0x0000000121317824 */ /* 0x000fe200008e060d */
[----:B-----5:R0:W-:Y:S04]  /*5920*/  STS.U16 [R21+0x2100], R56 ;  /* 0x0021003815007388 */ /* 0x0201e80000000400 */
[----:B------:R1:W5:Y:S01]  /*5930*/  @!P0 LDG.E.U16 R58, [R48.64] ;  /* 0x00000006303a8981 */ /* 0x000362000c1e1500 */
[----:B0-----:R-:W-:Y:S02]  /*5940*/  PRMT R56, RZ, 0x7610, R56 ;  /* 0x00007610ff387816 */ /* 0x001fe40000000038 */
[----:B-1----:R-:W-:-:S05]  /*5950*/  IADD3 R48, P1, R24, R15, RZ ;  /* 0x0000000f18307210 */ /* 0x002fca0007f3e0ff */
[----:B------:R-:W-:-:S05]  /*5960*/  IMAD.X R49, R25, 0x1, R13, P1 ;  /* 0x0000000119317824 */ /* 0x000fca00008e060d */
[----:B------:R0:W2:Y:S01]  /*5970*/  @!P0 LDG.E.U16 R56, [R48.64] ;  /* 0x0000000630388981 */ /* 0x0000a2000c1e1500 */
[----:B------:R-:W-:Y:S02]  /*5980*/  PRMT R83, RZ, 0x7610, R83 ;  /* 0x00007610ff537816 */ /* 0x000fe40000000053 */
[----:B0-----:R-:W-:-:S05]  /*5990*/  IADD3 R48, P1, R214, R15, RZ ;  /* 0x0000000fd6307210 */ /* 0x001fca0007f3e0ff */
[----:B------:R-:W-:Y:S01]  /*59a0*/  IMAD.X R49, R215, 0x1, R13, P1 ;  /* 0x00000001d7317824 */ /* 0x000fe200008e060d */
[----:B------:R0:W-:Y:S04]  /*59b0*/  STS.U16 [R21+0x2200], R81 ;  /* 0x0022005115007388 */ /* 0x0001e80000000400 */
[----:B------:R1:W2:Y:S01]  /*59c0*/  @!P0 LDG.E.U16 R83, [R48.64] ;  /* 0x0000000630538981 */ /* 0x0002a2000c1e1500 */
[----:B0-----:R-:W-:Y:S02]  /*59d0*/  PRMT R81, RZ, 0x7610, R81 ;  /* 0x00007610ff517816 */ /* 0x001fe40000000051 */
[----:B-1----:R-:W-:-:S05]  /*59e0*/  IADD3 R48, P1, R206, R15, RZ ;  /* 0x0000000fce307210 */ /* 0x002fca0007f3e0ff */
[----:B------:R-:W-:Y:S01]  /*59f0*/  IMAD.X R49, R207, 0x1, R13, P1 ;  /* 0x00000001cf317824 */ /* 0x000fe200008e060d */
[----:B------:R0:W-:Y:S04]  /*5a00*/  STS.U16 [R21+0x2300], R75 ;  /* 0x0023004b15007388 */ /* 0x0001e80000000400 */
[----:B------:R1:W2:Y:S01]  /*5a10*/  @!P0 LDG.E.U16 R81, [R48.64] ;  /* 0x0000000630518981 */ /* 0x0002a2000c1e1500 */
[----:B0-----:R-:W-:Y:S02]  /*5a20*/  PRMT R75, RZ, 0x7610, R75 ;  /* 0x00007610ff4b7816 */ /* 0x001fe4000000004b */
[----:B-1----:R-:W-:-:S05]  /*5a30*/  IADD3 R48, P1, R198, R15, RZ ;  /* 0x0000000fc6307210 */ /* 0x002fca0007f3e0ff */
[----:B------:R-:W-:Y:S01]  /*5a40*/  IMAD.X R49, R199, 0x1, R13, P1 ;  /* 0x00000001c7317824 */ /* 0x000fe200008e060d */
[----:B---3--:R0:W-:Y:S04]  /*5a50*/  STS.U16 [R18+0x2080], R73 ;  /* 0x0020804912007388 */ /* 0x0081e80000000400 */
[----:B------:R1:W3:Y:S01]  /*5a60*/  @!P0 LDG.E.U16 R75, [R48.64] ;  /* 0x00000006304b8981 */ /* 0x0002e2000c1e1500 */
        /* <DEDUP_REMOVED lines=18> */
[----:B------:R0:W-:Y:S04]  /*5b90*/  STS.U16 [R21], R65 ;  /* 0x0000004115007388 */ /* 0x0001e80000000400 */
[----:B------:R1:W2:Y:S01]  /*5ba0*/  @!P0 LDG.E.U16 R67, [R48.64] ;  /* 0x0000000630438981 */ /* 0x0002a2000c1e1500 */
[----:B0-----:R-:W-:Y:S02]  /*5bb0*/  PRMT R65, RZ, 0x7610, R65 ;  /* 0x00007610ff417816 */ /* 0x001fe40000000041 */
[----:B-1----:R-:W-:-:S05]  /*5bc0*/  IADD3 R48, P1, R158, R15, RZ ;  /* 0x0000000f9e307210 */ /* 0x002fca0007f3e0ff */
[----:B------:R-:W-:Y:S01]  /*5bd0*/  IMAD.X R49, R159, 0x1, R13, P1 ;  /* 0x000000019f317824 */ /* 0x000fe200008e060d */
[----:B----4-:R0:W-:Y:S04]  /*5be0*/  STS.U16 [R21+0x200], R63 ;  /* 0x0002003f15007388 */ /* 0x0101e80000000400 */
[----:B------:R1:W4:Y:S01]  /*5bf0*/  @!P0 LDG.E.U16 R65, [R48.64] ;  /* 0x0000000630418981 */ /* 0x000322000c1e1500 */
[----:B0-----:R-:W-:Y:S02]  /*5c00*/  PRMT R63, RZ, 0x7610, R63 ;  /* 0x00007610ff3f7816 */ /* 0x001fe4000000003f */
[----:B-1----:R-:W-:-:S05]  /*5c10*/  IADD3 R48, P1, R150, R15, RZ ;  /* 0x0000000f96307210 */ /* 0x002fca0007f3e0ff */
[----:B------:R-:W-:Y:S01]  /*5c20*/  IMAD.X R49, R151, 0x1, R13, P1 ;  /* 0x0000000197317824 */ /* 0x000fe200008e060d */
[----:B------:R0:W-:Y:S04]  /*5c30*/  STS.U16 [R21+0x400], R61 ;  /* 0x0004003d15007388 */ /* 0x0001e80000000400 */
        /* <DEDUP_REMOVED lines=28> */
[----:B------:R-:W-:-:S05]  /*5e00*/  IMAD.X R49, R31, 0x1, R13, P1 ;  /* 0x000000011f317824 */ /* 0x000fca00008e060d */
[----:B------:R-:W4:Y:S04]  /*5e10*/  @!P0 LDG.E.U16 R53, [R48.64] ;  /* 0x0000000630358981 */ /* 0x000f28000c1e1500 */
[----:B------:R-:W-:Y:S04]  /*5e20*/  STS.U16 [R21+0x1000], R252 ;  /* 0x001000fc15007388 */ /* 0x000fe80000000400 */
        /* <DEDUP_REMOVED lines=36> */
[----:B--2---:R-:W-:Y:S04]  /*6070*/  STS.U16 [R19+0x1b00], R60 ;  /* 0x001b003c13007388 */ /* 0x004fe80000000400 */
[----:B-----5:R-:W-:Y:S04]  /*6080*/  STS.U16 [R19+0x1d00], R58 ;  /* 0x001d003a13007388 */ /* 0x020fe80000000400 */
[----:B------:R-:W-:Y:S04]  /*6090*/  STS.U16 [R19+0x1f00], R56 ;  /* 0x001f003813007388 */ /* 0x000fe80000000400 */
[----:B------:R-:W-:Y:S04]  /*60a0*/  STS.U16 [R20+0x1f80], R85 ;  /* 0x001f805514007388 */ /* 0x000fe80000000400 */
[----:B------:R-:W-:Y:S04]  /*60b0*/  STS.U16 [R20+0x180], R83 ;  /* 0x0001805314007388 */ /* 0x000fe80000000400 */
[----:B------:R-:W-:Y:S04]  /*60c0*/  STS.U16 [R20+0x380], R81 ;  /* 0x0003805114007388 */ /* 0x000fe80000000400 */
[----:B---3--:R-:W-:Y:S04]  /*60d0*/  STS.U16 [R20+0x580], R75 ;  /* 0x0005804b14007388 */ /* 0x008fe80000000400 */
[----:B------:R-:W-:Y:S04]  /*60e0*/  STS.U16 [R20+0x780], R73 ;  /* 0x0007804914007388 */ /* 0x000fe80000000400 */
[----:B------:R-:W-:Y:S04]  /*60f0*/  STS.U16 [R20+0x980], R71 ;  /* 0x0009804714007388 */ /* 0x000fe80000000400 */
[----:B------:R-:W-:Y:S04]  /*6100*/  STS.U16 [R20+0xb80], R69 ;  /* 0x000b804514007388 */ /* 0x000fe80000000400 */
[----:B------:R-:W-:Y:S04]  /*6110*/  STS.U16 [R20+0xd80], R67 ;  /* 0x000d804314007388 */ /* 0x000fe80000000400 */
[----:B----4-:R-:W-:Y:S04]  /*6120*/  STS.U16 [R20+0xf80], R65 ;  /* 0x000f804114007388 */ /* 0x010fe80000000400 */
[----:B------:R-:W-:Y:S04]  /*6130*/  STS.U16 [R20+0x1180], R63 ;  /* 0x0011803f14007388 */ /* 0x000fe80000000400 */
[----:B------:R-:W-:Y:S04]  /*6140*/  STS.U16 [R20+0x1380], R61 ;  /* 0x0013803d14007388 */ /* 0x000fe80000000400 */
[----:B------:R-:W-:Y:S04]  /*6150*/  STS.U16 [R20+0x1580], R59 ;  /* 0x0015803b14007388 */ /* 0x000fe80000000400 */
[----:B------:R-:W-:Y:S04]  /*6160*/  STS.U16 [R20+0x1780], R51 ;  /* 0x0017803314007388 */ /* 0x000fe80000000400 */
[----:B------:R-:W-:Y:S04]  /*6170*/  STS.U16 [R20+0x1980], R57 ;  /* 0x0019803914007388 */ /* 0x000fe80000000400 */
[----:B------:R-:W-:Y:S04]  /*6180*/  STS.U16 [R20+0x1b80], R55 ;  /* 0x001b803714007388 */ /* 0x000fe80000000400 */
[----:B------:R-:W-:Y:S04]  /*6190*/  STS.U16 [R20+0x1d80], R53 ;  /* 0x001d803514007388 */ /* 0x000fe80000000400 */
[----:B------:R-:W-:Y:S06]  /*61a0*/  BAR.SYNC.DEFER_BLOCKING 0x0 ;  /* 0x0000000000007b1d */ /* 0x000fec0000010000 */
[----:B------:R-:W-:Y:S04]  /*61b0*/  LDSM.16.MT88.4 R84, [R9+0x2000] ;  /* 0x002000000954783b */ /* 0x000fe80000004200 */
[----:B------:R-:W0:Y:S04]  /*61c0*/  LDSM.16.M88.4 R72, [R0+UR4] ;  /* 0x000000040048783b */ /* 0x000e280008000200 */
[----:B------:R-:W1:Y:S04]  /*61d0*/  LDSM.16.M88.4 R68, [R0+UR4+0x400] ;  /* 0x000400040044783b */ /* 0x000e680008000200 */
[----:B------:R-:W2:Y:S04]  /*61e0*/  LDSM.16.M88.4 R64, [R0+UR4+0x800] ;  /* 0x000800040040783b */ /* 0x000ea80008000200 */
[----:B------:R-:W3:Y:S04]  /*61f0*/  LDSM.16.M88.4 R60, [R0+UR4+0xc00] ;  /* 0x000c0004003c783b */ /* 0x000ee80008000200 */
[----:B------:R-:W4:Y:S04]  /*6200*/  LDSM.16.M88.4 R56, [R0+UR4+0x1000] ;  /* 0x001000040038783b */ /* 0x000f280008000200 */
[----:B------:R-:W5:Y:S04]  /*6210*/  LDSM.16.M88.4 R52, [R0+UR4+0x1400] ;  /* 0x001400040034783b */ /* 0x000f680008000200 */
[----:B------:R-:W3:Y:S04]  /*6220*/  LDSM.16.M88.4 R48, [R0+UR4+0x1800] ;  /* 0x001800040030783b */ /* 0x000ee80008000200 */
[----:B------:R-:W4:Y:S04]  /*6230*/  LDSM.16.M88.4 R88, [R0+UR4+0x1c00] ;  /* 0x001c00040058783b */ /* 0x000f280008000200 */
[----:B------:R-:W4:Y:S01]  /*6240*/  LDSM.16.MT88.4 R80, [R9+0x2200] ;  /* 0x002200000950783b */ /* 0x000f220000004200 */
[C---:B0-----:R-:W-:Y:S08]  /*6250*/  HMMA.16816.F32 R116, R84.reuse, R72, R116 ;  /* 0x000000485474723c */ /* 0x041ff00000001874 */
[C---:B-1----:R-:W-:Y:S08]  /*6260*/  HMMA.16816.F32 R112, R84.reuse, R68, R112 ;  /* 0x000000445470723c */ /* 0x042ff00000001870 */
[C---:B--2---:R-:W-:Y:S08]  /*6270*/  HMMA.16816.F32 R108, R84.reuse, R64, R108 ;  /* 0x00000040546c723c */ /* 0x044ff0000000186c */
[C---:B---3--:R-:W-:Y:S08]  /*6280*/  HMMA.16816.F32 R104, R84.reuse, R60, R104 ;  /* 0x0000003c5468723c */ /* 0x048ff00000001868 */
[C---:B----4-:R-:W-:Y:S08]  /*6290*/  HMMA.16816.F32 R100, R84.reuse, R56, R100 ;  /* 0x000000385464723c */ /* 0x050ff00000001864 */
[C---:B-----5:R-:W-:Y:S08]  /*62a0*/  HMMA.16816.F32 R96, R84.reuse, R52, R96 ;  /* 0x000000345460723c */ /* 0x060ff00000001860 */
[C---:B------:R-:W-:Y:S08]  /*62b0*/  HMMA.16816.F32 R92, R84.reuse, R48, R92 ;  /* 0x00000030545c723c */ /* 0x040ff0000000185c */
[----:B------:R-:W-:Y:S01]  /*62c0*/  HMMA.16816.F32 R76, R84, R88, R76 ;  /* 0x00000058544c723c */ /* 0x000fe2000000184c */
[----:B------:R-:W-:-:S04]  /*62d0*/  IADD3 R223, R223, -0x1, RZ ;  /* 0xffffffffdfdf7810 */ /* 0x000fc80007ffe0ff */
[----:B------:R-:W-:Y:S01]  /*62e0*/  ISETP.NE.U32.AND P0, PT, R223, RZ, PT ;  /* 0x000000ffdf00720c */ /* 0x000fe20003f05070 */
[----:B------:R-:W-:Y:S02]  /*62f0*/  UIADD3 UR5, UR5, -0x20, URZ ;  /* 0xffffffe005057890 */ /* 0x000fe4000fffe03f */
[----:B------:R-:W-:Y:S01]  /*6300*/  HMMA.16816.F32 R116, R80, R74, R116 ;  /* 0x0000004a5074723c */ /* 0x000fe20000001874 */
[----:B------:R-:W-:-:S04]  /*6310*/  IMAD.WIDE R22, R16, 0x2, R22 ;  /* 0x0000000210167825 */ /* 0x000fc800078e0216 */
[----:B------:R-:W-:-:S03]  /*6320*/  IMAD.WIDE R24, R16, 0x2, R24 ;  /* 0x0000000210187825 */ /* 0x000fc600078e0218 */
        /* <DEDUP_REMOVED lines=69> */
[----:B------:R-:W-:Y:S01]  /*6780*/  IMAD.WIDE R234, R17, 0x2, R234 ;  /* 0x0000000211ea7825 */ /* 0x000fe200078e02ea */
[----:B------:R-:W-:Y:S01]  /*6790*/  @!P0 CALL.REL.NOINC `(.L_x_2) ;  /* 0x0000001000008944 */ /* 0x000fe20003c00000 */
[----:B------:R-:W-:Y:S05]  /*67a0*/  BRA `(.L_x_3) ;  /* 0xffffe35000007947 */ /* 0x000fea000383ffff */
.L_x_2:
[----:B------:R-:W-:Y:S02]  /*67b0*/  F2FP.PACK_AB R4, R115, R119 ;  /* 0x000000777304723e */ /* 0x000fe400000000ff */
[----:B------:R-:W-:Y:S02]  /*67c0*/  F2FP.PACK_AB R16, R114, R118 ;  /* 0x000000767210723e */ /* 0x000fe400000000ff */
[----:B------:R-:W-:Y:S02]  /*67d0*/  F2FP.PACK_AB R20, R113, R117 ;  /* 0x000000757114723e */ /* 0x000fe400000000ff */
[----:B------:R-:W-:Y:S02]  /*67e0*/  F2FP.PACK_AB R7, R79, R95 ;  /* 0x0000005f4f07723e */ /* 0x000fe400000000ff */
[----:B------:R-:W-:Y:S02]  /*67f0*/  F2FP.PACK_AB R6, R99, R103 ;  /* 0x000000676306723e */ /* 0x000fe400000000ff */
[----:B------:R-:W-:-:S02]  /*6800*/  F2FP.PACK_AB R5, R107, R111 ;  /* 0x0000006f6b05723e */ /* 0x000fc400000000ff */
        /* <DEDUP_REMOVED lines=10> */
.L_x_1:
[----:B------:R-:W-:Y:S01]  /*68b0*/  BAR.SYNC.DEFER_BLOCKING 0x0 ;  /* 0x0000000000007b1d */ /* 0x000fe20000010000 */
[----:B------:R-:W-:Y:S01]  /*68c0*/  IMAD.SHL.U32 R3, R14, 0x80, RZ ;  /* 0x000000800e037824 */ /* 0x000fe200078e00ff */
[----:B------:R-:W-:Y:S01]  /*68d0*/  ISETP.GE.AND P0, PT, R12, c[0x0][0x178], PT ;  /* 0x00005e000c007a0c */ /* 0x000fe20003f06270 */
[C---:B------:R-:W-:Y:S01]  /*68e0*/  IMAD.SHL.U32 R0, R14.reuse, 0x4, RZ ;  /* 0x000000040e007824 */ /* 0x040fe200078e00ff */
[C-C-:B------:R-:W-:Y:S01]  /*68f0*/  LOP3.LUT R28, R11.reuse, 0x78, R232.reuse, 0xfe, !PT ;  /* 0x000000780b1c7812 */ /* 0x140fe200078efee8 */
[----:B------:R-:W-:Y:S01]  /*6900*/  IMAD.SHL.U32 R2, R14, 0x200, RZ ;  /* 0x000002000e027824 */ /* 0x000fe200078e00ff */
[----:B------:R-:W-:Y:S01]  /*6910*/  LOP3.LUT R3, R10, 0xc00, R3, 0xf8, !PT ;  /* 0x00000c000a037812 */ /* 0x000fe200078ef803 */
[----:B------:R-:W-:Y:S01]  /*6920*/  IMAD R8, R12, c[0x0][0x194], RZ ;  /* 0x000065000c087a24 */ /* 0x000fe200078e02ff */
[----:B------:R-:W-:-:S02]  /*6930*/  LOP3.LUT R29, R11, 0x70, R232, 0xfe, !PT ;  /* 0x000000700b1d7812 */ /* 0x000fc400078efee8 */
[----:B------:R-:W-:Y:S02]  /*6940*/  LOP3.LUT R3, R3, 0x70, R0, 0x78, !PT ;  /* 0x0000007003037812 */ /* 0x000fe400078e7800 */
[----:B------:R-:W-:Y:S02]  /*6950*/  LOP3.LUT R9, R2, 0xc00, RZ, 0xc0, !PT ;  /* 0x00000c0002097812 */ /* 0x000fe400078ec0ff */
[----:B------:R-:W-:Y:S02]  /*6960*/  LEA.HI R0, R14, R11, RZ, 0x1c ;  /* 0x0000000b0e007211 */ /* 0x000fe400078fe0ff */
[----:B------:R-:W-:Y:S01]  /*6970*/  LOP3.LUT R2, R11, R232, RZ, 0xfc, !PT ;  /* 0x000000e80b027212 */ /* 0x000fe200078efcff */
[----:B------:R-:W-:Y:S01]  /*6980*/  IMAD R9, R224, 0x10, R9 ;  /* 0x00000010e0097824 */ /* 0x000fe200078e0209 */
[----:B------:R-:W-:Y:S02]  /*6990*/  LEA R51, P1, R8, c[0x0][0x170], 0x1 ;  /* 0x00005c0008337a11 */ /* 0x000fe400078208ff */
[C---:B------:R-:W-:Y:S01]  /*69a0*/  ISETP.LT.AND P3, PT, R2.reuse, c[0x0][0x17c], !P0 ;  /* 0x00005f0002007a0c */ /* 0x040fe20004761270 */
[----:B------:R-:W-:Y:S01]  /*69b0*/  IMAD R48, R2, c[0x0][0x198], RZ ;  /* 0x0000660002307a24 */ /* 0x000fe200078e02ff */
[----:B------:R-:W-:Y:S01]  /*69c0*/  LOP3.LUT R10, R9, 0x20, R14, 0x78, !PT ;  /* 0x00000020090a7812 */ /* 0x000fe200078e780e */
[----:B------:R-:W-:Y:S01]  /*69d0*/  STS.128 [R3+UR4], R112 ;  /* 0x0000007003007988 */ /* 0x000fe20008000c04 */
[----:B------:R-:W-:-:S02]  /*69e0*/  LOP3.LUT R9, R11, 0x74, R232, 0xfe, !PT ;  /* 0x000000740b097812 */ /* 0x000fc400078efee8 */
[C-C-:B------:R-:W-:Y:S01]  /*69f0*/  LOP3.LUT R30, R11.reuse, 0x6c, R232.reuse, 0xfe, !PT ;  /* 0x0000006c0b1e7812 */ /* 0x140fe200078efee8 */
[----:B------:R0:W-:Y:S01]  /*6a00*/  STS.128 [R3+UR4+0x100], R20 ;  /* 0x0001001403007988 */ /* 0x0001e20008000c04 */
[C-C-:B------:R-:W-:Y:S02]  /*6a10*/  LOP3.LUT R31, R11.reuse, 0x68, R232.reuse, 0xfe, !PT ;  /* 0x000000680b1f7812 */ /* 0x140fe400078efee8 */
[C-C-:B------:R-:W-:Y:S01]  /*6a20*/  LOP3.LUT R52, R11.reuse, 0x64, R232.reuse, 0xfe, !PT ;  /* 0x000000640b347812 */ /* 0x140fe200078efee8 */
[----:B------:R-:W-:Y:S01]  /*6a30*/  STS.128 [R3+UR4+0x80], R16 ;  /* 0x0000801003007988 */ /* 0x000fe20008000c04 */
[C-C-:B------:R-:W-:Y:S02]  /*6a40*/  LOP3.LUT R54, R11.reuse, 0x60, R232.reuse, 0xfe, !PT ;  /* 0x000000600b367812 */ /* 0x140fe400078efee8 */
[C-C-:B------:R-:W-:Y:S01]  /*6a50*/  LOP3.LUT R55, R11.reuse, 0x5c, R232.reuse, 0xfe, !PT ;  /* 0x0000005c0b377812 */ /* 0x140fe200078efee8 */
[----:B------:R1:W-:Y:S01]  /*6a60*/  STS.128 [R3+UR4+0x180], R4 ;  /* 0x0001800403007988 */ /* 0x0003e20008000c04 */
[----:B------:R-:W-:-:S02]  /*6a70*/  LOP3.LUT R32, R11, 0x58, R232, 0xfe, !PT ;  /* 0x000000580b207812 */ /* 0x000fc400078efee8 */
[C-C-:B------:R-:W-:Y:S01]  /*6a80*/  LOP3.LUT R33, R11.reuse, 0x54, R232.reuse, 0xfe, !PT ;  /* 0x000000540b217812 */ /* 0x140fe200078efee8 */
[----:B------:R-:W-:Y:S01]  /*6a90*/  BAR.SYNC.DEFER_BLOCKING 0x0 ;  /* 0x0000000000007b1d */ /* 0x000fe20000010000 */
[C-C-:B------:R-:W-:Y:S02]  /*6aa0*/  LOP3.LUT R34, R11.reuse, 0x50, R232.reuse, 0xfe, !PT ;  /* 0x000000500b227812 */ /* 0x140fe400078efee8 */
[C-C-:B------:R-:W-:Y:S02]  /*6ab0*/  LOP3.LUT R35, R11.reuse, 0x4c, R232.reuse, 0xfe, !PT ;  /* 0x0000004c0b237812 */ /* 0x140fe400078efee8 */
[----:B0-----:R-:W-:Y:S02]  /*6ac0*/  LOP3.LUT R20, R10, 0x40, RZ, 0x3c, !PT ;  /* 0x000000400a147812 */ /* 0x001fe400078e3cff */
[C-C-:B------:R-:W-:Y:S02]  /*6ad0*/  LOP3.LUT R36, R11.reuse, 0x48, R232.reuse, 0xfe, !PT ;  /* 0x000000480b247812 */ /* 0x140fe400078efee8 */
[----:B------:R-:W-:-:S02]  /*6ae0*/  LOP3.LUT R37, R11, 0x44, R232, 0xfe, !PT ;  /* 0x000000440b257812 */ /* 0x000fc400078efee8 */
[C-C-:B------:R-:W-:Y:S02]  /*6af0*/  LOP3.LUT R38, R11.reuse, 0x40, R232.reuse, 0xfe, !PT ;  /* 0x000000400b267812 */ /* 0x140fe400078efee8 */
[C-C-:B-1----:R-:W-:Y:S02]  /*6b00*/  LOP3.LUT R3, R11.reuse, 0x4, R232.reuse, 0xfe, !PT ;  /* 0x000000040b037812 */ /* 0x142fe400078efee8 */
[C-C-:B------:R-:W-:Y:S02]  /*6b10*/  LOP3.LUT R39, R11.reuse, 0x38, R232.reuse, 0xfe, !PT ;  /* 0x000000380b277812 */ /* 0x140fe400078efee8 */
[--C-:B------:R-:W-:Y:S01]  /*6b20*/  LOP3.LUT R40, R11, 0x34, R232.reuse, 0xfe, !PT ;  /* 0x000000340b287812 */ /* 0x100fe200078efee8 */
[----:B------:R-:W-:Y:S01]  /*6b30*/  IMAD R26, R3, c[0x0][0x198], RZ ;  /* 0x00006600031a7a24 */ /* 0x000fe200078e02ff */
[C-C-:B------:R-:W-:Y:S02]  /*6b40*/  LOP3.LUT R41, R11.reuse, 0x30, R232.reuse, 0xfe, !PT ;  /* 0x000000300b297812 */ /* 0x140fe400078efee8 */
[----:B------:R-:W-:-:S02]  /*6b50*/  LOP3.LUT R42, R11, 0x2c, R232, 0xfe, !PT ;  /* 0x0000002c0b2a7812 */ /* 0x000fc400078efee8 */
[C-C-:B------:R-:W-:Y:S01]  /*6b60*/  LOP3.LUT R43, R11.reuse, 0x28, R232.reuse, 0xfe, !PT ;  /* 0x000000280b2b7812 */ /* 0x140fe200078efee8 */
[----:B------:R-:W0:Y:S01]  /*6b70*/  LDS.128 R12, [R10] ;  /* 0x000000000a0c7984 */ /* 0x000e220000000c00 */
[C-C-:B------:R-:W-:Y:S02]  /*6b80*/  LOP3.LUT R44, R11.reuse, 0x24, R232.reuse, 0xfe, !PT ;  /* 0x000000240b2c7812 */ /* 0x140fe400078efee8 */
[C-C-:B------:R-:W-:Y:S01]  /*6b90*/  LOP3.LUT R45, R11.reuse, 0x20, R232.reuse, 0xfe, !PT ;  /* 0x000000200b2d7812 */ /* 0x140fe200078efee8 */
[----:B------:R-:W1:Y:S01]  /*6ba0*/  LDS.128 R4, [R20] ;  /* 0x0000000014047984 */ /* 0x000e620000000c00 */
[C-C-:B------:R-:W-:Y:S02]  /*6bb0*/  LOP3.LUT R46, R11.reuse, 0x1c, R232.reuse, 0xfe, !PT ;  /* 0x0000001c0b2e7812 */ /* 0x140fe400078efee8 */
[C-C-:B------:R-:W-:Y:S01]  /*6bc0*/  LOP3.LUT R47, R11.reuse, 0x18, R232.reuse, 0xfe, !PT ;  /* 0x000000180b2f7812 */ /* 0x140fe200078efee8 */
[----:B------:R2:W3:Y:S01]  /*6bd0*/  LDS.128 R16, [R10+0x200] ;  /* 0x000200000a107984 */ /* 0x0004e20000000c00 */
[----:B------:R-:W-:-:S02]  /*6be0*/  LOP3.LUT R27, R11, 0x14, R232, 0xfe, !PT ;  /* 0x000000140b1b7812 */ /* 0x000fc400078efee8 */
[C-C-:B------:R-:W-:Y:S01]  /*6bf0*/  LOP3.LUT R24, R11.reuse, 0x10, R232.reuse, 0xfe, !PT ;  /* 0x000000100b187812 */ /* 0x140fe200078efee8 */
[----:B------:R-:W4:Y:S01]  /*6c00*/  LDS.128 R20, [R20+0x200] ;  /* 0x0002000014147984 */ /* 0x000f220000000c00 */
[--C-:B------:R-:W-:Y:S01]  /*6c10*/  LOP3.LUT R25, R11, 0xc, R232.reuse, 0xfe, !PT ;  /* 0x0000000c0b197812 */ /* 0x100fe200078efee8 */
[----:B------:R-:W-:Y:S01]  /*6c20*/  IMAD R50, R27, c[0x0][0x198], RZ ;  /* 0x000066001b327a24 */ /* 0x000fe200078e02ff */
[----:B------:R-:W-:Y:S02]  /*6c30*/  LEA.HI.X.SX32 R53, R8, c[0x0][0x174], 0x1, P1 ;  /* 0x00005d0008357a11 */ /* 0x000fe400008f0eff */
[----:B------:R-:W-:Y:S02]  /*6c40*/  LOP3.LUT R11, R11, 0x8, R232, 0xfe, !PT ;  /* 0x000000080b0b7812 */ /* 0x000fe400078efee8 */
[C---:B------:R-:W-:Y:S02]  /*6c50*/  LEA R2, P1, R48.reuse, R51, 0x1 ;  /* 0x0000003330027211 */ /* 0x040fe400078208ff */
[----:B------:R-:W-:Y:S01]  /*6c60*/  ISETP.LT.AND P4, PT, R3, c[0x0][0x17c], !P0 ;  /* 0x00005f0003007a0c */ /* 0x000fe20004781270 */
[----:B------:R-:W-:Y:S01]  /*6c70*/  IMAD R49, R11, c[0x0][0x198], RZ ;  /* 0x000066000b317a24 */ /* 0x000fe200078e02ff */
[----:B------:R-:W-:-:S02]  /*6c80*/  LEA.HI.X.SX32 R3, R48, R53, 0x1, P1 ;  /* 0x0000003530037211 */ /* 0x000fc400008f0eff */
[C---:B------:R-:W-:Y:S02]  /*6c90*/  LEA R8, P6, R26.reuse, R51, 0x1 ;  /* 0x000000331a087211 */ /* 0x040fe400078c08ff */
[----:B------:R-:W-:Y:S02]  /*6ca0*/  ISETP.LT.AND P2, PT, R9, c[0x0][0x17c], !P0 ;  /* 0x00005f0009007a0c */ /* 0x000fe40004741270 */
[----:B------:R-:W-:Y:S02]  /*6cb0*/  LEA.HI.X.SX32 R9, R26, R53, 0x1, P6 ;  /* 0x000000351a097211 */ /* 0x000fe400030f0eff */
[----:B--2---:R-:W-:Y:S02]  /*6cc0*/  LEA R10, P5, R49, R51, 0x1 ;  /* 0x00000033310a7211 */ /* 0x004fe400078a08ff */
[----:B------:R-:W-:Y:S02]  /*6cd0*/  ISETP.LT.AND P1, PT, R11, c[0x0][0x17c], !P0 ;  /* 0x00005f000b007a0c */ /* 0x000fe40004721270 */
[----:B------:R-:W-:Y:S01]  /*6ce0*/  LEA.HI.X.SX32 R11, R49, R53, 0x1, P5 ;  /* 0x00000035310b7211 */ /* 0x000fe200028f0eff */
[----:B------:R-:W-:Y:S01]  /*6cf0*/  IMAD R49, R24, c[0x0][0x198], RZ ;  /* 0x0000660018317a24 */ /* 0x000fe200078e02ff */
[----:B0-----:R0:W-:Y:S01]  /*6d00*/  @P3 STG.E.U16 [R2.64], R12 ;  /* 0x0000000c02003986 */ /* 0x0011e2000c101506 */
[C---:B------:R-:W-:Y:S01]  /*6d10*/  ISETP.LT.AND P3, PT, R25.reuse, c[0x0][0x17c], !P0 ;  /* 0x00005f0019007a0c */ /* 0x040fe20004761270 */
[----:B------:R-:W-:-:S02]  /*6d20*/  IMAD R25, R25, c[0x0][0x198], RZ ;  /* 0x0000660019197a24 */ /* 0x000fc400078e02ff */
[-C--:B------:R-:W-:Y:S01]  /*6d30*/  LEA R26, P6, R49, R51.reuse, 0x1 ;  /* 0x00000033311a7211 */ /* 0x080fe200078c08ff */
[----:B-1----:R1:W-:Y:S01]  /*6d40*/  @P4 STG.E.U16 [R8.64], R4 ;  /* 0x0000000408004986 */ /* 0x0023e2000c101506 */
[----:B------:R-:W-:Y:S02]  /*6d50*/  ISETP.LT.AND P4, PT, R24, c[0x0][0x17c], !P0 ;  /* 0x00005f0018007a0c */ /* 0x000fe40004781270 */
[C---:B------:R-:W-:Y:S01]  /*6d60*/  LEA R24, P5, R25.reuse, R51, 0x1 ;  /* 0x0000003319187211 */ /* 0x040fe200078a08ff */
[----:B---3--:R2:W-:Y:S01]  /*6d70*/  @P1 STG.E.U16 [R10.64], R16 ;  /* 0x000000100a001986 */ /* 0x0085e2000c101506 */
[----:B------:R-:W-:Y:S02]  /*6d80*/  ISETP.LT.AND P1, PT, R52, c[0x0][0x17c], !P0 ;  /* 0x00005f0034007a0c */ /* 0x000fe40004721270 */
[----:B------:R-:W-:Y:S02]  /*6d90*/  LEA.HI.X.SX32 R25, R25, R53, 0x1, P5 ;  /* 0x0000003519197211 */ /* 0x000fe400028f0eff */
[----:B------:R-:W-:-:S02]  /*6da0*/  ISETP.LT.AND P5, PT, R27, c[0x0][0x17c], !P0 ;  /* 0x00005f001b007a0c */ /* 0x000fc400047a1270 */
[----:B------:R-:W-:Y:S01]  /*6db0*/  LEA.HI.X.SX32 R27, R49, R53, 0x1, P6 ;  /* 0x00000035311b7211 */ /* 0x000fe200030f0eff */
[----:B----4-:R3:W-:Y:S01]  /*6dc0*/  @P3 STG.E.U16 [R24.64], R20 ;  /* 0x0000001418003986 */ /* 0x0107e2000c101506 */
[----:B0-----:R-:W-:Y:S01]  /*6dd0*/  PRMT R12, R12, 0x7632, R12 ;  /* 0x000076320c0c7816 */ /* 0x001fe2000000000c */
[----:B------:R-:W-:Y:S01]  /*6de0*/  IMAD.MOV.U32 R49, RZ, RZ, c[0x0][0x198] ;  /* 0x00006600ff317624 */ /* 0x000fe200078e00ff */
[C---:B------:R-:W-:Y:S01]  /*6df0*/  ISETP.LT.AND P3, PT, R47.reuse, c[0x0][0x17c], !P0 ;  /* 0x00005f002f007a0c */ /* 0x040fe20004761270 */
[----:B------:R-:W-:Y:S01]  /*6e00*/  IMAD R47, R47, c[0x0][0x198], RZ ;  /* 0x000066002f2f7a24 */ /* 0x000fe200078e02ff */
[----:B------:R-:W-:Y:S01]  /*6e10*/  LEA R2, P6, R50, R51, 0x1 ;  /* 0x0000003332027211 */ /* 0x000fe200078c08ff */
[----:B------:R-:W-:Y:S01]  /*6e20*/  @P4 STG.E.U16 [R26.64], R12 ;  /* 0x0000000c1a004986 */ /* 0x000fe2000c101506 */
[----:B-1----:R-:W-:Y:S01]  /*6e30*/  PRMT R4, R4, 0x7632, R4 ;  /* 0x0000763204047816 */ /* 0x002fe20000000004 */
[----:B------:R-:W-:Y:S01]  /*6e40*/  IMAD R48, R49, 0x20, R48 ;  /* 0x0000002031307824 */ /* 0x000fe200078e0230 */
[----:B------:R-:W-:-:S02]  /*6e50*/  LEA.HI.X.SX32 R3, R50, R53, 0x1, P6 ;  /* 0x0000003532037211 */ /* 0x000fc400030f0eff */
[C---:B------:R-:W-:Y:S02]  /*6e60*/  LEA R8, P4, R47.reuse, R51, 0x1 ;  /* 0x000000332f087211 */ /* 0x040fe400078808ff */
[C---:B------:R-:W-:Y:S01]  /*6e70*/  ISETP.LT.AND P6, PT, R46.reuse, c[0x0][0x17c], !P0 ;  /* 0x00005f002e007a0c */ /* 0x040fe200047c1270 */
[----:B------:R-:W-:Y:S01]  /*6e80*/  IMAD R46, R46, c[0x0][0x198], RZ ;  /* 0x000066002e2e7a24 */ /* 0x000fe200078e02ff */
[----:B------:R-:W-:Y:S01]  /*6e90*/  LEA.HI.X.SX32 R9, R47, R53, 0x1, P4 ;  /* 0x000000352f097211 */ /* 0x000fe200020f0eff */
[----:B------:R0:W-:Y:S01]  /*6ea0*/  @P5 STG.E.U16 [R2.64], R4 ;  /* 0x0000000402005986 */ /* 0x0001e2000c101506 */
[----:B--2---:R-:W-:Y:S02]  /*6eb0*/  PRMT R16, R16, 0x7632, R16 ;  /* 0x0000763210107816 */ /* 0x004fe40000000010 */
[----:B------:R-:W-:Y:S02]  /*6ec0*/  ISETP.LT.AND P4, PT, R45, c[0x0][0x17c], !P0 ;  /* 0x00005f002d007a0c */ /* 0x000fe40004781270 */
[----:B------:R-:W-:Y:S01]  /*6ed0*/  LEA R10, P5, R46, R51, 0x1 ;  /* 0x000000332e0a7211 */ /* 0x000fe200078a08ff */
[----:B------:R1:W-:Y:S01]  /*6ee0*/  @P3 STG.E.U16 [R8.64], R16 ;  /* 0x0000001008003986 */ /* 0x0003e2000c101506 */
[----:B---3--:R-:W-:-:S02]  /*6ef0*/  PRMT R20, R20, 0x7632, R20 ;  /* 0x0000763214147816 */ /* 0x008fc40000000014 */
[----:B------:R-:W-:Y:S02]  /*6f00*/  LEA.HI.X.SX32 R11, R46, R53, 0x1, P5 ;  /* 0x000000352e0b7211 */ /* 0x000fe400028f0eff */
[----:B------:R-:W-:Y:S01]  /*6f10*/  ISETP.LT.AND P5, PT, R44, c[0x0][0x17c], !P0 ;  /* 0x00005f002c007a0c */ /* 0x000fe200047a1270 */
[C---:B0-----:R-:W-:Y:S01]  /*6f20*/  IMAD R4, R49.reuse, 0x4, R48 ;  /* 0x0000000431047824 */ /* 0x041fe200078e0230 */
[C---:B------:R-:W-:Y:S01]  /*6f30*/  LEA R2, P3, R48.reuse, R51, 0x1 ;  /* 0x0000003330027211 */ /* 0x040fe200078608ff */
[----:B------:R0:W-:Y:S02]  /*6f40*/  @P6 STG.E.U16 [R10.64], R20 ;  /* 0x000000140a006986 */ /* 0x0001e4000c101506 */
[----:B------:R-:W-:Y:S01]  /*6f50*/  IMAD R12, R49, 0x4, R4 ;  /* 0x00000004310c7824 */ /* 0x000fe200078e0204 */
[----:B------:R-:W-:Y:S02]  /*6f60*/  LEA.HI.X.SX32 R3, R48, R53, 0x1, P3 ;  /* 0x0000003530037211 */ /* 0x000fe400018f0eff */
[----:B------:R-:W-:-:S02]  /*6f70*/  LEA R24, P6, R4, R51, 0x1 ;  /* 0x0000003304187211 */ /* 0x000fc400078c08ff */
[----:B------:R-:W-:Y:S01]  /*6f80*/  ISETP.LT.AND P3, PT, R43, c[0x0][0x17c], !P0 ;  /* 0x00005f002b007a0c */ /* 0x000fe20004761270 */
[----:B------:R2:W-:Y:S01]  /*6f90*/  @P4 STG.E.U16 [R2.64], R13 ;  /* 0x0000000d02004986 */ /* 0x0005e2000c101506 */
[----:B------:R-:W-:Y:S01]  /*6fa0*/  LEA.HI.X.SX32 R25, R4, R53, 0x1, P6 ;  /* 0x0000003504197211 */ /* 0x000fe200030f0eff */
[C---:B------:R-:W-:Y:S01]  /*6fb0*/  IMAD R4, R49.reuse, 0x4, R12 ;  /* 0x0000000431047824 */ /* 0x040fe200078e020c */
[----:B-1----:R-:W-:Y:S02]  /*6fc0*/  LEA R8, P4, R12, R51, 0x1 ;  /* 0x000000330c087211 */ /* 0x002fe400078808ff */
[----:B------:R-:W-:Y:S01]  /*6fd0*/  ISETP.LT.AND P6, PT, R42, c[0x0][0x17c], !P0 ;  /* 0x00005f002a007a0c */ /* 0x000fe200047c1270 */
[----:B------:R-:W-:Y:S01]  /*6fe0*/  @P5 STG.E.U16 [R24.64], R5 ;  /* 0x0000000518005986 */ /* 0x000fe2000c101506 */
[----:B------:R-:W-:Y:S01]  /*6ff0*/  LEA.HI.X.SX32 R9, R12, R53, 0x1, P4 ;  /* 0x000000350c097211 */ /* 0x000fe200020f0eff */
[----:B------:R-:W-:Y:S01]  /*7000*/  IMAD R12, R49, 0x4, R4 ;  /* 0x00000004310c7824 */ /* 0x000fe200078e0204 */
[----:B------:R-:W-:-:S02]  /*7010*/  ISETP.LT.AND P4, PT, R41, c[0x0][0x17c], !P0 ;  /* 0x00005f0029007a0c */ /* 0x000fc40004781270 */
[-C--:B0-----:R-:W-:Y:S01]  /*7020*/  LEA R10, P5, R4, R51.reuse, 0x1 ;  /* 0x00000033040a7211 */ /* 0x081fe200078a08ff */
[----:B------:R0:W-:Y:S01]  /*7030*/  @P3 STG.E.U16 [R8.64], R17 ;  /* 0x0000001108003986 */ /* 0x0001e2000c101506 */
[----:B--2---:R-:W-:Y:S02]  /*7040*/  LEA R2, P3, R12, R51, 0x1 ;  /* 0x000000330c027211 */ /* 0x004fe400078608ff */
[-C--:B------:R-:W-:Y:S01]  /*7050*/  LEA.HI.X.SX32 R11, R4, R53.reuse, 0x1, P5 ;  /* 0x00000035040b7211 */ /* 0x080fe200028f0eff */
[----:B------:R-:W-:Y:S01]  /*7060*/  IMAD R4, R49, 0x4, R12 ;  /* 0x0000000431047824 */ /* 0x000fe200078e020c */
[----:B------:R-:W-:Y:S02]  /*7070*/  ISETP.LT.AND P5, PT, R40, c[0x0][0x17c], !P0 ;  /* 0x00005f0028007a0c */ /* 0x000fe400047a1270 */
[----:B------:R-:W-:Y:S01]  /*7080*/  PRMT R13, R13, 0x7632, R13 ;  /* 0x000076320d0d7816 */ /* 0x000fe2000000000d */
[----:B------:R1:W-:Y:S01]  /*7090*/  @P6 STG.E.U16 [R10.64], R21 ;  /* 0x000000150a006986 */ /* 0x0003e2000c101506 */
[----:B------:R-:W-:-:S02]  /*70a0*/  LEA.HI.X.SX32 R3, R12, R53, 0x1, P3 ;  /* 0x000000350c037211 */ /* 0x000fc400018f0eff */
[----:B------:R-:W-:Y:S01]  /*70b0*/  LEA R12, P6, R4, R51, 0x1 ;  /* 0x00000033040c7211 */ /* 0x000fe200078c08ff */
[----:B0-----:R-:W-:Y:S01]  /*70c0*/  IMAD R9, R49, 0x4, R4 ;  /* 0x0000000431097824 */ /* 0x001fe200078e0204 */
[----:B------:R-:W-:Y:S01]  /*70d0*/  IADD3 R8, R0, 0x3c, RZ ;  /* 0x0000003c00087810 */ /* 0x000fe20007ffe0ff */
[----:B------:R0:W-:Y:S01]  /*70e0*/  @P4 STG.E.U16 [R2.64], R13 ;  /* 0x0000000d02004986 */ /* 0x0001e2000c101506 */
[----:B------:R-:W-:Y:S02]  /*70f0*/  PRMT R5, R5, 0x7632, R5 ;  /* 0x0000763205057816 */ /* 0x000fe40000000005 */
[----:B------:R-:W-:Y:S02]  /*7100*/  ISETP.LT.AND P3, PT, R39, c[0x0][0x17c], !P0 ;  /* 0x00005f0027007a0c */ /* 0x000fe40004761270 */
[----:B------:R-:W-:Y:S02]  /*7110*/  PRMT R17, R17, 0x7632, R17 ;  /* 0x0000763211117816 */ /* 0x000fe40000000011 */
[----:B-1----:R-:W-:-:S02]  /*7120*/  PRMT R21, R21, 0x7632, R21 ;  /* 0x0000763215157816 */ /* 0x002fc40000000015 */
[----:B------:R-:W-:Y:S02]  /*7130*/  IADD3 R0, R0, 0x7c, RZ ;  /* 0x0000007c00007810 */ /* 0x000fe40007ffe0ff */
[----:B0-----:R-:W-:Y:S02]  /*7140*/  LEA.HI.X.SX32 R13, R4, R53, 0x1, P6 ;  /* 0x00000035040d7211 */ /* 0x001fe400030f0eff */
[C---:B------:R-:W-:Y:S01]  /*7150*/  ISETP.LT.AND P6, PT, R8.reuse, c[0x0][0x17c], !P0 ;  /* 0x00005f0008007a0c */ /* 0x040fe200047c1270 */
[----:B------:R-:W-:Y:S01]  /*7160*/  IMAD R8, R8, c[0x0][0x198], RZ ;  /* 0x0000660008087a24 */ /* 0x000fe200078e02ff */
[-C--:B------:R-:W-:Y:S01]  /*7170*/  LEA R4, P4, R9, R51.reuse, 0x1 ;  /* 0x0000003309047211 */ /* 0x080fe200078808ff */
[----:B------:R0:W-:Y:S03]  /*7180*/  @P5 STG.E.U16 [R12.64], R5 ;  /* 0x000000050c005986 */ /* 0x0001e6000c101506 */
[----:B------:R-:W-:-:S04]  /*7190*/  LEA R2, P5, R8, R51, 0x1 ;  /* 0x0000003308027211 */ /* 0x000fc800078a08ff */
[-C--:B------:R-:W-:Y:S02]  /*71a0*/  LEA.HI.X.SX32 R3, R8, R53.reuse, 0x1, P5 ;  /* 0x0000003508037211 */ /* 0x080fe400028f0eff */
[----:B------:R-:W-:Y:S02]  /*71b0*/  ISETP.LT.AND P5, PT, R37, c[0x0][0x17c], !P0 ;  /* 0x00005f0025007a0c */ /* 0x000fe400047a1270 */
[----:B0-----:R-:W-:Y:S01]  /*71c0*/  LEA.HI.X.SX32 R5, R9, R53, 0x1, P4 ;  /* 0x0000003509057211 */ /* 0x001fe200020f0eff */
[----:B------:R-:W-:Y:S01]  /*71d0*/  IMAD R9, R49, 0x8, R9 ;  /* 0x0000000831097824 */ /* 0x000fe200078e0209 */
[----:B------:R-:W-:-:S03]  /*71e0*/  ISETP.LT.AND P4, PT, R38, c[0x0][0x17c], !P0 ;  /* 0x00005f0026007a0c */ /* 0x000fc60004781270 */
[----:B------:R-:W-:Y:S01]  /*71f0*/  IMAD R11, R49, 0x4, R9 ;  /* 0x00000004310b7824 */ /* 0x000fe200078e0209 */
[----:B------:R0:W-:Y:S01]  /*7200*/  @P3 STG.E.U16 [R4.64], R17 ;  /* 0x0000001104003986 */ /* 0x0001e2000c101506 */
[-C--:B------:R-:W-:Y:S02]  /*7210*/  LEA R8, P3, R9, R51.reuse, 0x1 ;  /* 0x0000003309087211 */ /* 0x080fe400078608ff */
[----:B------:R-:W-:Y:S01]  /*7220*/  IMAD R12, R49, 0x4, R11 ;  /* 0x00000004310c7824 */ /* 0x000fe200078e020b */
[----:B------:R1:W-:Y:S01]  /*7230*/  @P6 STG.E.U16 [R2.64], R21 ;  /* 0x0000001502006986 */ /* 0x0003e2000c101506 */
[----:B------:R-:W-:Y:S02]  /*7240*/  LEA R10, P6, R11, R51, 0x1 ;  /* 0x000000330b0a7211 */ /* 0x000fe400078c08ff */
[-C--:B------:R-:W-:Y:S01]  /*7250*/  LEA.HI.X.SX32 R9, R9, R53.reuse, 0x1, P3 ;  /* 0x0000003509097211 */ /* 0x080fe200018f0eff */
[----:B------:R-:W-:Y:S01]  /*7260*/  IMAD R13, R49, 0x4, R12 ;  /* 0x00000004310d7824 */ /* 0x000fe200078e020c */
[----:B------:R-:W-:-:S02]  /*7270*/  LEA.HI.X.SX32 R11, R11, R53, 0x1, P6 ;  /* 0x000000350b0b7211 */ /* 0x000fc400030f0eff */
[----:B------:R-:W-:Y:S01]  /*7280*/  ISETP.LT.AND P3, PT, R36, c[0x0][0x17c], !P0 ;  /* 0x00005f0024007a0c */ /* 0x000fe20004761270 */
[----:B------:R2:W-:Y:S01]  /*7290*/  @P4 STG.E.U16 [R8.64], R14 ;  /* 0x0000000e08004986 */ /* 0x0005e2000c101506 */
[C---:B0-----:R-:W-:Y:S02]  /*72a0*/  LEA R4, P6, R12.reuse, R51, 0x1 ;  /* 0x000000330c047211 */ /* 0x041fe400078c08ff */
[----:B------:R-:W-:Y:S01]  /*72b0*/  ISETP.LT.AND P4, PT, R35, c[0x0][0x17c], !P0 ;  /* 0x00005f0023007a0c */ /* 0x000fe20004781270 */
[----:B------:R0:W-:Y:S01]  /*72c0*/  @P5 STG.E.U16 [R10.64], R6 ;  /* 0x000000060a005986 */ /* 0x0001e2000c101506 */
[----:B------:R-:W-:Y:S01]  /*72d0*/  LEA.HI.X.SX32 R5, R12, R53, 0x1, P6 ;  /* 0x000000350c057211 */ /* 0x000fe200030f0eff */
[----:B------:R-:W-:Y:S01]  /*72e0*/  IMAD R12, R49, 0x4, R13 ;  /* 0x00000004310c7824 */ /* 0x000fe200078e020d */
[----:B-1----:R-:W-:Y:S02]  /*72f0*/  LEA R2, P6, R13, R51, 0x1 ;  /* 0x000000330d027211 */ /* 0x002fe400078c08ff */
[----:B------:R-:W-:-:S02]  /*7300*/  ISETP.LT.AND P5, PT, R34, c[0x0][0x17c], !P0 ;  /* 0x00005f0022007a0c */ /* 0x000fc400047a1270 */
[----:B------:R-:W-:Y:S01]  /*7310*/  LEA.HI.X.SX32 R3, R13, R53, 0x1, P6 ;  /* 0x000000350d037211 */ /* 0x000fe200030f0eff */
[----:B------:R-:W-:Y:S01]  /*7320*/  IMAD R13, R49, 0x4, R12 ;  /* 0x00000004310d7824 */ /* 0x000fe200078e020c */
[C---:B--2---:R-:W-:Y:S01]  /*7330*/  LEA R8, P6, R12.reuse, R51, 0x1 ;  /* 0x000000330c087211 */ /* 0x044fe200078c08ff */
[----:B------:R1:W-:Y:S01]  /*7340*/  @P3 STG.E.U16 [R4.64], R18 ;  /* 0x0000001204003986 */ /* 0x0003e2000c101506 */
[----:B------:R-:W-:Y:S02]  /*7350*/  ISETP.LT.AND P3, PT, R33, c[0x0][0x17c], !P0 ;  /* 0x00005f0021007a0c */ /* 0x000fe40004761270 */
[----:B------:R-:W-:Y:S01]  /*7360*/  LEA.HI.X.SX32 R9, R12, R53, 0x1, P6 ;  /* 0x000000350c097211 */ /* 0x000fe200030f0eff */
[----:B------:R2:W-:Y:S01]  /*7370*/  @P4 STG.E.U16 [R2.64], R22 ;  /* 0x0000001602004986 */ /* 0x0005e2000c101506 */
[----:B0-----:R-:W-:Y:S02]  /*7380*/  LEA R10, P6, R13, R51, 0x1 ;  /* 0x000000330d0a7211 */ /* 0x001fe400078c08ff */
[----:B------:R-:W-:-:S02]  /*7390*/  PRMT R14, R14, 0x7632, R14 ;  /* 0x000076320e0e7816 */ /* 0x000fc4000000000e */
[----:B------:R-:W-:Y:S02]  /*73a0*/  LEA.HI.X.SX32 R11, R13, R53, 0x1, P6 ;  /* 0x000000350d0b7211 */ /* 0x000fe400030f0eff */
[----:B------:R-:W-:Y:S01]  /*73b0*/  ISETP.LT.AND P4, PT, R32, c[0x0][0x17c], !P0 ;  /* 0x00005f0020007a0c */ /* 0x000fe20004781270 */
[C---:B-1----:R-:W-:Y:S01]  /*73c0*/  IMAD R5, R49.reuse, 0x4, R13 ;  /* 0x0000000431057824 */ /* 0x042fe200078e020d */
[----:B------:R0:W-:Y:S01]  /*73d0*/  @P5 STG.E.U16 [R8.64], R14 ;  /* 0x0000000e08005986 */ /* 0x0001e2000c101506 */
[----:B------:R-:W-:Y:S02]  /*73e0*/  PRMT R18, R18, 0x7632, R18 ;  /* 0x0000763212127816 */ /* 0x000fe40000000012 */
[----:B--2---:R-:W-:Y:S01]  /*73f0*/  PRMT R3, R6, 0x7632, R3 ;  /* 0x0000763206037816 */ /* 0x004fe20000000003 */
[----:B------:R-:W-:Y:S01]  /*7400*/  IMAD R6, R49, 0x4, R5 ;  /* 0x0000000431067824 */ /* 0x000fe200078e0205 */
[----:B------:R-:W-:Y:S02]  /*7410*/  LEA R4, P6, R5, R51, 0x1 ;  /* 0x0000003305047211 */ /* 0x000fe400078c08ff */
[----:B------:R-:W-:Y:S01]  /*7420*/  ISETP.LT.AND P5, PT, R55, c[0x0][0x17c], !P0 ;  /* 0x00005f0037007a0c */ /* 0x000fe200047a1270 */
[----:B------:R1:W-:Y:S01]  /*7430*/  @P3 STG.E.U16 [R10.64], R3 ;  /* 0x000000030a003986 */ /* 0x0003e2000c101506 */
[----:B------:R-:W-:-:S02]  /*7440*/  LEA.HI.X.SX32 R5, R5, R53, 0x1, P6 ;  /* 0x0000003505057211 */ /* 0x000fc400030f0eff */
[-C--:B------:R-:W-:Y:S01]  /*7450*/  LEA R2, P6, R6, R51.reuse, 0x1 ;  /* 0x0000003306027211 */ /* 0x080fe200078c08ff */
[----:B0-----:R-:W-:Y:S01]  /*7460*/  IMAD R9, R49, 0x4, R6 ;  /* 0x0000000431097824 */ /* 0x001fe200078e0206 */
[----:B------:R-:W-:Y:S01]  /*7470*/  ISETP.LT.AND P3, PT, R54, c[0x0][0x17c], !P0 ;  /* 0x00005f0036007a0c */ /* 0x000fe20004761270 */
[----:B------:R0:W-:Y:S01]  /*7480*/  @P4 STG.E.U16 [R4.64], R18 ;  /* 0x0000001204004986 */ /* 0x0001e2000c101506 */
[----:B------:R-:W-:Y:S02]  /*7490*/  PRMT R22, R22, 0x7632, R22 ;  /* 0x0000763216167816 */ /* 0x000fe40000000016 */
[----:B------:R-:W-:Y:S02]  /*74a0*/  LEA R8, P4, R9, R51, 0x1 ;  /* 0x0000003309087211 */ /* 0x000fe400078808ff */
[-C--:B-1----:R-:W-:Y:S01]  /*74b0*/  LEA.HI.X.SX32 R3, R6, R53.reuse, 0x1, P6 ;  /* 0x0000003506037211 */ /* 0x082fe200030f0eff */
[----:B------:R-:W-:Y:S01]  /*74c0*/  IMAD R6, R49, 0x4, R9 ;  /* 0x0000000431067824 */ /* 0x000fe200078e0209 */
[----:B------:R-:W-:-:S02]  /*74d0*/  LEA.HI.X.SX32 R9, R9, R53, 0x1, P4 ;  /* 0x0000003509097211 */ /* 0x000fc400020f0eff */
[----:B------:R-:W-:Y:S01]  /*74e0*/  ISETP.LT.AND P4, PT, R30, c[0x0][0x17c], !P0 ;  /* 0x00005f001e007a0c */ /* 0x000fe20004781270 */
[----:B------:R-:W-:Y:S01]  /*74f0*/  IMAD R12, R49, 0x4, R6 ;  /* 0x00000004310c7824 */ /* 0x000fe200078e0206 */
[----:B------:R-:W-:Y:S01]  /*7500*/  LEA R10, P6, R6, R51, 0x1 ;  /* 0x00000033060a7211 */ /* 0x000fe200078c08ff */
[----:B------:R1:W-:Y:S01]  /*7510*/  @P5 STG.E.U16 [R2.64], R22 ;  /* 0x0000001602005986 */ /* 0x0003e2000c101506 */
[----:B------:R-:W-:Y:S01]  /*7520*/  ISETP.LT.AND P5, PT, R31, c[0x0][0x17c], !P0 ;  /* 0x00005f001f007a0c */ /* 0x000fe200047a1270 */
[----:B0-----:R-:W-:Y:S01]  /*7530*/  IMAD R18, R0, c[0x0][0x198], RZ ;  /* 0x0000660000127a24 */ /* 0x001fe200078e02ff */
[----:B------:R-:W-:Y:S01]  /*7540*/  LEA.HI.X.SX32 R11, R6, R53, 0x1, P6 ;  /* 0x00000035060b7211 */ /* 0x000fe200030f0eff */
[C---:B------:R-:W-:Y:S01]  /*7550*/  IMAD R6, R49.reuse, 0x4, R12 ;  /* 0x0000000431067824 */ /* 0x040fe200078e020c */
[----:B------:R-:W-:Y:S03]  /*7560*/  @P3 STG.E.U16 [R8.64], R15 ;  /* 0x0000000f08003986 */ /* 0x000fe6000c101506 */
[----:B------:R-:W-:Y:S01]  /*7570*/  IMAD R13, R49, 0x4, R6 ;  /* 0x00000004310d7824 */ /* 0x000fe200078e0206 */
[----:B------:R0:W-:Y:S01]  /*7580*/  @P1 STG.E.U16 [R10.64], R7 ;  /* 0x000000070a001986 */ /* 0x0001e2000c101506 */
[----:B------:R-:W-:-:S02]  /*7590*/  LEA R4, P3, R6, R51, 0x1 ;  /* 0x0000003306047211 */ /* 0x000fc400078608ff */
[----:B-1----:R-:W-:Y:S01]  /*75a0*/  LEA R2, P1, R12, R51, 0x1 ;  /* 0x000000330c027211 */ /* 0x002fe200078208ff */
[C---:B------:R-:W-:Y:S01]  /*75b0*/  IMAD R14, R49.reuse, 0x4, R13 ;  /* 0x00000004310e7824 */ /* 0x040fe200078e020d */
[-C--:B------:R-:W-:Y:S02]  /*75c0*/  LEA.HI.X.SX32 R5, R6, R53.reuse, 0x1, P3 ;  /* 0x0000003506057211 */ /* 0x080fe400018f0eff */
[----:B------:R-:W-:Y:S01]  /*75d0*/  LEA.HI.X.SX32 R3, R12, R53, 0x1, P1 ;  /* 0x000000350c037211 */ /* 0x000fe200008f0eff */
[----:B------:R-:W-:Y:S01]  /*75e0*/  IMAD R17, R49, 0x4, R14 ;  /* 0x0000000431117824 */ /* 0x000fe200078e020e */
[----:B------:R-:W-:Y:S02]  /*75f0*/  LEA R12, P1, R13, R51, 0x1 ;  /* 0x000000330d0c7211 */ /* 0x000fe400078208ff */
[----:B------:R-:W-:Y:S01]  /*7600*/  ISETP.LT.AND P3, PT, R29, c[0x0][0x17c], !P0 ;  /* 0x00005f001d007a0c */ /* 0x000fe20004761270 */
[----:B------:R1:W-:Y:S01]  /*7610*/  @P5 STG.E.U16 [R2.64], R19 ;  /* 0x0000001302005986 */ /* 0x0003e2000c101506 */
[----:B------:R-:W-:-:S02]  /*7620*/  LEA.HI.X.SX32 R13, R13, R53, 0x1, P1 ;  /* 0x000000350d0d7211 */ /* 0x000fc400008f0eff */
[CC--:B0-----:R-:W-:Y:S01]  /*7630*/  LEA R10, P1, R17.reuse, R51.reuse, 0x1 ;  /* 0x00000033110a7211 */ /* 0x0c1fe200078208ff */
[----:B------:R1:W-:Y:S01]  /*7640*/  @P4 STG.E.U16 [R4.64], R23 ;  /* 0x0000001704004986 */ /* 0x0003e2000c101506 */
[----:B------:R-:W-:Y:S02]  /*7650*/  LEA R8, P6, R14, R51, 0x1 ;  /* 0x000000330e087211 */ /* 0x000fe400078c08ff */
[----:B------:R-:W-:Y:S02]  /*7660*/  LEA.HI.X.SX32 R11, R17, R53, 0x1, P1 ;  /* 0x00000035110b7211 */ /* 0x000fe400008f0eff */
[----:B------:R-:W-:Y:S02]  /*7670*/  ISETP.LT.AND P1, PT, R28, c[0x0][0x17c], !P0 ;  /* 0x00005f001c007a0c */ /* 0x000fe40004721270 */
[----:B------:R-:W-:Y:S02]  /*7680*/  ISETP.LT.AND P0, PT, R0, c[0x0][0x17c], !P0 ;  /* 0x00005f0000007a0c */ /* 0x000fe40004701270 */
[----:B------:R-:W-:-:S02]  /*7690*/  PRMT R6, R15, 0x7632, R6 ;  /* 0x000076320f067816 */ /* 0x000fc40000000006 */
[----:B------:R-:W-:Y:S02]  /*76a0*/  LEA.HI.X.SX32 R9, R14, R53, 0x1, P6 ;  /* 0x000000350e097211 */ /* 0x000fe400030f0eff */
[----:B------:R-:W-:Y:S01]  /*76b0*/  PRMT R7, R7, 0x7632, R7 ;  /* 0x0000763207077816 */ /* 0x000fe20000000007 */
[----:B------:R1:W-:Y:S01]  /*76c0*/  @P3 STG.E.U16 [R12.64], R6 ;  /* 0x000000060c003986 */ /* 0x0003e2000c101506 */
[----:B------:R-:W-:Y:S02]  /*76d0*/  PRMT R0, R19, 0x7632, R0 ;  /* 0x0000763213007816 */ /* 0x000fe40000000000 */
[C---:B------:R-:W-:Y:S01]  /*76e0*/  LEA R16, P6, R18.reuse, R51, 0x1 ;  /* 0x0000003312107211 */ /* 0x040fe200078c08ff */
[----:B------:R1:W-:Y:S03]  /*76f0*/  @P2 STG.E.U16 [R8.64], R7 ;  /* 0x0000000708002986 */ /* 0x0003e6000c101506 */
[----:B------:R-:W-:Y:S01]  /*7700*/  LEA.HI.X.SX32 R17, R18, R53, 0x1, P6 ;  /* 0x0000003512117211 */ /* 0x000fe200030f0eff */
[----:B------:R1:W-:Y:S01]  /*7710*/  @P1 STG.E.U16 [R10.64], R0 ;  /* 0x000000000a001986 */ /* 0x0003e2000c101506 */
[----:B------:R-:W-:Y:S07]  /*7720*/  @!P0 EXIT ;  /* 0x000000000000894d */ /* 0x000fee0003800000 */
[----:B-1----:R-:W-:-:S05]  /*7730*/  PRMT R8, R23, 0x7632, R8 ;  /* 0x0000763217087816 */ /* 0x002fca0000000008 */
[----:B------:R-:W-:Y:S01]  /*7740*/  STG.E.U16 [R16.64], R8 ;  /* 0x0000000810007986 */ /* 0x000fe2000c101506 */
[----:B------:R-:W-:Y:S05]  /*7750*/  EXIT ;  /* 0x000000000000794d */ /* 0x000fea0003800000 */
.L_x_4:
[----:B------:R-:W-:-:S00]  /*7760*/  BRA `(.L_x_4) ;  /* 0xfffffff000007947 */ /* 0x000fc0000383ffff */
[----:B------:R-:W-:-:S00]  /*7770*/  NOP ;  /* 0x0000000000007918 */ /* 0x000fc00000000000 */
        /* <DEDUP_REMOVED lines=8> */
.L_x_5:


//--------------------- .nv.shared.matmul_kernel  --------------------------
	.section	.nv.shared.matmul_kernel,"aw",@nobits
	.sectionflags	@""
	.align	16
